	.target	sm_90a

	.elftype	@"ET_EXEC"


//--------------------- .note.nv.tkinfo           --------------------------
	.section	.note.nv.tkinfo,"",@"SHT_NOTE"
	.sectionflags	@"SHF_NOTE_NV_TKINFO"
	.tkinfo
        /*0018*/ 	.word	0x00000002
        /*0030*/ 	.string	""
        /*0030*/ 	.string	"ptxas"
        /*0030*/ 	.string	"Cuda compilation tools, release 13.0, V13.0.88"
        /*0030*/ 	.string	"Build cuda_13.0.r13.0/compiler.36424714_0"
        /*0030*/ 	.string	"-arch sm_90a -m 64 "



//--------------------- .note.nv.cuinfo           --------------------------
	.section	.note.nv.cuinfo,"",@"SHT_NOTE"
	.sectionflags	@"SHF_NOTE_NV_CUINFO"
        /*0018*/ 	.short	0x0002
        /*001a*/ 	.short	0x005a
        /*001c*/ 	.short	0x0082
	.zero		2


//--------------------- .nv.info                  --------------------------
	.section	.nv.info,"",@"SHT_CUDA_INFO"
	.align	4


	//----- nvinfo : EIATTR_REGCOUNT
	.align		4
        /*0000*/ 	.byte	0x04, 0x2f
        /*0002*/ 	.short	(.L_12 - .L_11)
	.align		4
.L_11:
        /*0004*/ 	.word	index@(_ZN7cutlass13device_kernelINS_4gemm6kernel13GemmUniversalIN4cute5tupleIJiiiiEEENS1_10collective13CollectiveMmaINS1_37MainloopSm90TmaGmmaWarpSpecializedFP8ILi3ENS5_IJNS4_1CILi1EEESB_SB_EEENS1_32KernelTmaWarpSpecializedPingpongEEENS5_IJNSA_ILi64EEENSA_ILi256EEESF_EEENS_12float_e5m2_tENS5_IJlSB_lEEESI_SJ_NS4_8TiledMMAINS4_8MMA_AtomIJNS4_4SM904GMMA31MMA_64x256x32_F32E5M2E5M2_SS_TNILNSN_7ScaleInE1ELSP_1EEEEEENS4_6LayoutISC_NS5_IJNSA_ILi0EEEST_ST_EEEEENS5_IJNS4_10UnderscoreESW_SW_EEEEENS4_13SM90_TMA_LOADENS4_14ComposedLayoutINS4_7SwizzleILi2ELi4ELi3EEENS4_18smem_ptr_flag_bitsILi8EEENSS_INS5_IJNSA_ILi8EEESF_EEENS5_IJSF_SB_EEEEEEEvNS4_8identityESZ_S19_vS1A_EENS_8epilogue10collective6detail29Sm90TmaWarpSpecializedAdapterINS1D_15DefaultEpilogueISI_SJ_SJ_NS1C_6thread17LinearCombinationISI_Li1EffLNS1H_9ScaleType4KindE0ELNS_15FloatRoundStyleE2ESI_EENS1_15EpilogueDefaultEEEEEvvEEEEvNT_6ParamsE)
        /*0008*/ 	.word	0x000000a8


	//----- nvinfo : EIATTR_FRAME_SIZE
	.align		4
.L_12:
        /*000c*/ 	.byte	0x04, 0x11
        /*000e*/ 	.short	(.L_14 - .L_13)
	.align		4
.L_13:
        /*0010*/ 	.word	index@(_ZN7cutlass13device_kernelINS_4gemm6kernel13GemmUniversalIN4cute5tupleIJiiiiEEENS1_10collective13CollectiveMmaINS1_37MainloopSm90TmaGmmaWarpSpecializedFP8ILi3ENS5_IJNS4_1CILi1EEESB_SB_EEENS1_32KernelTmaWarpSpecializedPingpongEEENS5_IJNSA_ILi64EEENSA_ILi256EEESF_EEENS_12float_e5m2_tENS5_IJlSB_lEEESI_SJ_NS4_8TiledMMAINS4_8MMA_AtomIJNS4_4SM904GMMA31MMA_64x256x32_F32E5M2E5M2_SS_TNILNSN_7ScaleInE1ELSP_1EEEEEENS4_6LayoutISC_NS5_IJNSA_ILi0EEEST_ST_EEEEENS5_IJNS4_10UnderscoreESW_SW_EEEEENS4_13SM90_TMA_LOADENS4_14ComposedLayoutINS4_7SwizzleILi2ELi4ELi3EEENS4_18smem_ptr_flag_bitsILi8EEENSS_INS5_IJNSA_ILi8EEESF_EEENS5_IJSF_SB_EEEEEEEvNS4_8identityESZ_S19_vS1A_EENS_8epilogue10collective6detail29Sm90TmaWarpSpecializedAdapterINS1D_15DefaultEpilogueISI_SJ_SJ_NS1C_6thread17LinearCombinationISI_Li1EffLNS1H_9ScaleType4KindE0ELNS_15FloatRoundStyleE2ESI_EENS1_15EpilogueDefaultEEEEEvvEEEEvNT_6ParamsE)
        /*0014*/ 	.word	0x00000110


	//----- nvinfo : EIATTR_MIN_STACK_SIZE
	.align		4
.L_14:
        /*0018*/ 	.byte	0x04, 0x12
        /*001a*/ 	.short	(.L_16 - .L_15)
	.align		4
.L_15:
        /*001c*/ 	.word	index@(_ZN7cutlass13device_kernelINS_4gemm6kernel13GemmUniversalIN4cute5tupleIJiiiiEEENS1_10collective13CollectiveMmaINS1_37MainloopSm90TmaGmmaWarpSpecializedFP8ILi3ENS5_IJNS4_1CILi1EEESB_SB_EEENS1_32KernelTmaWarpSpecializedPingpongEEENS5_IJNSA_ILi64EEENSA_ILi256EEESF_EEENS_12float_e5m2_tENS5_IJlSB_lEEESI_SJ_NS4_8TiledMMAINS4_8MMA_AtomIJNS4_4SM904GMMA31MMA_64x256x32_F32E5M2E5M2_SS_TNILNSN_7ScaleInE1ELSP_1EEEEEENS4_6LayoutISC_NS5_IJNSA_ILi0EEEST_ST_EEEEENS5_IJNS4_10UnderscoreESW_SW_EEEEENS4_13SM90_TMA_LOADENS4_14ComposedLayoutINS4_7SwizzleILi2ELi4ELi3EEENS4_18smem_ptr_flag_bitsILi8EEENSS_INS5_IJNSA_ILi8EEESF_EEENS5_IJSF_SB_EEEEEEEvNS4_8identityESZ_S19_vS1A_EENS_8epilogue10collective6detail29Sm90TmaWarpSpecializedAdapterINS1D_15DefaultEpilogueISI_SJ_SJ_NS1C_6thread17LinearCombinationISI_Li1EffLNS1H_9ScaleType4KindE0ELNS_15FloatRoundStyleE2ESI_EENS1_15EpilogueDefaultEEEEEvvEEEEvNT_6ParamsE)
        /*0020*/ 	.word	0x00000110
.L_16:


//--------------------- .nv.compat                --------------------------
	.section	.nv.compat,"",@"SHT_CUDA_COMPAT_INFO"
	.align	4
        /*0000*/ 	.byte	0x02, 0x09, 0x01, 0x00, 0x02, 0x02, 0x04, 0x00, 0x02, 0x05, 0x05, 0x00, 0x03, 0x07, 0x01, 0x01
        /*0010*/ 	.byte	0x02, 0x03, 0x01, 0x00, 0x02, 0x06, 0x01, 0x00, 0x04, 0x0b, 0x08, 0x00, 0x00, 0x00, 0x00, 0x00
        /*0020*/ 	.byte	0x00, 0x00, 0x00, 0x00


//--------------------- .nv.info._ZN7cutlass13device_kernelINS_4gemm6kernel13GemmUniversalIN4cute5tupleIJiiiiEEENS1_10collective13CollectiveMmaINS1_37MainloopSm90TmaGmmaWarpSpecializedFP8ILi3ENS5_IJNS4_1CILi1EEESB_SB_EEENS1_32KernelTmaWarpSpecializedPingpongEEENS5_IJNSA_ILi64EEENSA_ILi256EEESF_EEENS_12float_e5m2_tENS5_IJlSB_lEEESI_SJ_NS4_8TiledMMAINS4_8MMA_AtomIJNS4_4SM904GMMA31MMA_64x256x32_F32E5M2E5M2_SS_TNILNSN_7ScaleInE1ELSP_1EEEEEENS4_6LayoutISC_NS5_IJNSA_ILi0EEEST_ST_EEEEENS5_IJNS4_10UnderscoreESW_SW_EEEEENS4_13SM90_TMA_LOADENS4_14ComposedLayoutINS4_7SwizzleILi2ELi4ELi3EEENS4_18smem_ptr_flag_bitsILi8EEENSS_INS5_IJNSA_ILi8EEESF_EEENS5_IJSF_SB_EEEEEEEvNS4_8identityESZ_S19_vS1A_EENS_8epilogue10collective6detail29Sm90TmaWarpSpecializedAdapterINS1D_15DefaultEpilogueISI_SJ_SJ_NS1C_6thread17LinearCombinationISI_Li1EffLNS1H_9ScaleType4KindE0ELNS_15FloatRoundStyleE2ESI_EENS1_15EpilogueDefaultEEEEEvvEEEEvNT_6ParamsE --------------------------
	.section	.nv.info._ZN7cutlass13device_kernelINS_4gemm6kernel13GemmUniversalIN4cute5tupleIJiiiiEEENS1_10collective13CollectiveMmaINS1_37MainloopSm90TmaGmmaWarpSpecializedFP8ILi3ENS5_IJNS4_1CILi1EEESB_SB_EEENS1_32KernelTmaWarpSpecializedPingpongEEENS5_IJNSA_ILi64EEENSA_ILi256EEESF_EEENS_12float_e5m2_tENS5_IJlSB_lEEESI_SJ_NS4_8TiledMMAINS4_8MMA_AtomIJNS4_4SM904GMMA31MMA_64x256x32_F32E5M2E5M2_SS_TNILNSN_7ScaleInE1ELSP_1EEEEEENS4_6LayoutISC_NS5_IJNSA_ILi0EEEST_ST_EEEEENS5_IJNS4_10UnderscoreESW_SW_EEEEENS4_13SM90_TMA_LOADENS4_14ComposedLayoutINS4_7SwizzleILi2ELi4ELi3EEENS4_18smem_ptr_flag_bitsILi8EEENSS_INS5_IJNSA_ILi8EEESF_EEENS5_IJSF_SB_EEEEEEEvNS4_8identityESZ_S19_vS1A_EENS_8epilogue10collective6detail29Sm90TmaWarpSpecializedAdapterINS1D_15DefaultEpilogueISI_SJ_SJ_NS1C_6thread17LinearCombinationISI_Li1EffLNS1H_9ScaleType4KindE0ELNS_15FloatRoundStyleE2ESI_EENS1_15EpilogueDefaultEEEEEvvEEEEvNT_6ParamsE,"",@"SHT_CUDA_INFO"
	.sectionflags	@""
	.align	4


	//----- nvinfo : EIATTR_CUDA_API_VERSION
	.align		4
        /*0000*/ 	.byte	0x04, 0x37
        /*0002*/ 	.short	(.L_18 - .L_17)
.L_17:
        /*0004*/ 	.word	0x00000082


	//----- nvinfo : EIATTR_KPARAM_INFO
	.align		4
.L_18:
        /*0008*/ 	.byte	0x04, 0x17
        /*000a*/ 	.short	(.L_20 - .L_19)
.L_19:
        /*000c*/ 	.word	0x00000000
        /*0010*/ 	.short	0x0000
        /*0012*/ 	.short	0x0070
        /*0014*/ 	.byte	0x00, 0xf0, 0x01, 0x10


	//----- nvinfo : EIATTR_SPARSE_MMA_MASK
	.align		4
.L_20:
        /*0018*/ 	.byte	0x03, 0x50
        /*001a*/ 	.short	0x0000


	//----- nvinfo : EIATTR_MAXREG_COUNT
	.align		4
        /*001c*/ 	.byte	0x03, 0x1b
        /*001e*/ 	.short	0x00a8


	//----- nvinfo : EIATTR_NUM_BARRIERS
	.align		4
        /*0020*/ 	.byte	0x02, 0x4c
        /*0022*/ 	.byte	0x01
	.zero		1


	//----- nvinfo : EIATTR_ANNOTATIONS
	.align		4
        /*0024*/ 	.byte	0x04, 0x55
        /*0026*/ 	.short	(.L_22 - .L_21)


	//   ....[0]....
.L_21:
        /*0028*/ 	.word	0x00000001
        /*002c*/ 	.byte	0x30, 0x0b, 0x00, 0x00, 0x01, 0x00, 0x00, 0x00, 0x60, 0x0b, 0x00, 0x00, 0x01, 0x00, 0x00, 0x00
        /* <DEDUP_REMOVED lines=205> */
        /*0d0c*/ 	.byte	0x70, 0xfe, 0x00, 0x00


	//----- nvinfo : EIATTR_MERCURY_ISA_VERSION
	.align		4
.L_22:
        /*0d10*/ 	.byte	0x03, 0x5f
        /*0d12*/ 	.short	0x0101


	//----- nvinfo : EIATTR_INT_WARP_WIDE_INSTR_OFFSETS
	.align		4
        /*0d14*/ 	.byte	0x04, 0x31
        /*0d16*/ 	.short	(.L_24 - .L_23)


	//   ....[0]....
.L_23:
        /*0d18*/ 	.word	0x00000490


	//   ....[1]....
        /*0d1c*/ 	.word	0x000004a0


	//   ....[2]....
        /*0d20*/ 	.word	0x00000510


	//   ....[3]....
        /*0d24*/ 	.word	0x00000520


	//   ....[4]....
        /*0d28*/ 	.word	0x00000530


	//   ....[5]....
        /*0d2c*/ 	.word	0x00000550


	//   ....[6]....
        /*0d30*/ 	.word	0x000005b0


	//   ....[7]....
        /*0d34*/ 	.word	0x000005d0


	//----- nvinfo : EIATTR_COOP_GROUP_MASK_REGIDS
	.align		4
.L_24:
        /*0d38*/ 	.byte	0x04, 0x29
        /*0d3a*/ 	.short	(.L_26 - .L_25)


	//   ....[0]....
.L_25:
        /*0d3c*/ 	.word	0xffffffff


	//   ....[1]....
        /*0d40*/ 	.word	0xffffffff


	//   ....[2]....
        /*0d44*/ 	.word	0xffffffff


	//   ....[3]....
        /*0d48*/ 	.word	0xffffffff


	//   ....[4]....
        /*0d4c*/ 	.word	0xffffffff


	//   ....[5]....
        /*0d50*/ 	.word	0xffffffff


	//----- nvinfo : EIATTR_COOP_GROUP_INSTR_OFFSETS
	.align		4
.L_26:
        /*0d54*/ 	.byte	0x04, 0x28
        /*0d56*/ 	.short	(.L_28 - .L_27)


	//   ....[0]....
.L_27:
        /*0d58*/ 	.word	0x00000060


	//   ....[1]....
        /*0d5c*/ 	.word	0x00000090


	//   ....[2]....
        /*0d60*/ 	.word	0x00000190


	//   ....[3]....
        /*0d64*/ 	.word	0x00000380


	//   ....[4]....
        /*0d68*/ 	.word	0x000003c0


	//   ....[5]....
        /*0d6c*/ 	.word	0x00000400


	//----- nvinfo : EIATTR_REG_RECONFIG
	.align		4
.L_28:
        /*0d70*/ 	.byte	0x01, 0x54
	.zero		2


	//----- nvinfo : EIATTR_MBARRIER_INSTR_OFFSETS
	.align		4
        /*0d74*/ 	.byte	0x04, 0x39
        /*0d76*/ 	.short	(.L_30 - .L_29)


	//   ....[0]....
.L_29:
        /*0d78*/ 	.word	0x00000310
        /*0d7c*/ 	.word	0x000000ff
        /*0d80*/ 	.word	0x00000000
        /*0d84*/ 	.short	0x0100
        /*0d86*/ 	.byte	0x07
	.zero		1


	//   ....[1]....
        /*0d88*/ 	.word	0x00000320
        /*0d8c*/ 	.word	0x000000ff
        /*0d90*/ 	.word	0x00000018
        /*0d94*/ 	.short	0x0100
        /*0d96*/ 	.byte	0x07
	.zero		1


	//   ....[2]....
        /*0d98*/ 	.word	0x00000330
        /*0d9c*/ 	.word	0x000000ff
        /*0da0*/ 	.word	0x00000008
        /*0da4*/ 	.short	0x0100
        /*0da6*/ 	.byte	0x07
	.zero		1


	//   ....[3]....
        /*0da8*/ 	.word	0x00000340
        /*0dac*/ 	.word	0x000000ff
        /*0db0*/ 	.word	0x00000020
        /*0db4*/ 	.short	0x0100
        /*0db6*/ 	.byte	0x07
	.zero		1


	//   ....[4]....
        /*0db8*/ 	.word	0x00000350
        /*0dbc*/ 	.word	0x000000ff
        /*0dc0*/ 	.word	0x00000010
        /*0dc4*/ 	.short	0x0100
        /*0dc6*/ 	.byte	0x07
	.zero		1


	//   ....[5]....
        /*0dc8*/ 	.word	0x00000360
        /*0dcc*/ 	.word	0x000000ff
        /*0dd0*/ 	.word	0x00000028
        /*0dd4*/ 	.short	0x0100
        /*0dd6*/ 	.byte	0x07
	.zero		1


	//   ....[6]....
        /*0dd8*/ 	.word	0x000005f0
        /*0ddc*/ 	.word	0x000000ff
        /*0de0*/ 	.word	0x00000060
        /*0de4*/ 	.short	0x0100
        /*0de6*/ 	.byte	0x07
	.zero		1


	//   ....[7]....
        /*0de8*/ 	.word	0x00000600
        /*0dec*/ 	.word	0x000000ff
        /*0df0*/ 	.word	0x00000068
        /*0df4*/ 	.short	0x0100
        /*0df6*/ 	.byte	0x07
	.zero		1


	//   ....[8]....
        /*0df8*/ 	.word	0x00000640
        /*0dfc*/ 	.word	0x000000ff
        /*0e00*/ 	.word	0x00000040
        /*0e04*/ 	.short	0x0100
        /*0e06*/ 	.byte	0x0a
	.zero		1


	//   ....[9]....
        /*0e08*/ 	.word	0x00000660
        /*0e0c*/ 	.word	0x000000ff
        /*0e10*/ 	.word	0x00000048
        /*0e14*/ 	.short	0x0100
        /*0e16*/ 	.byte	0x0a
	.zero		1


	//   ....[10]....
        /*0e18*/ 	.word	0x00000670
        /*0e1c*/ 	.word	0x000000ff
        /*0e20*/ 	.word	0x00000050
        /*0e24*/ 	.short	0x0100
        /*0e26*/ 	.byte	0x0a
	.zero		1


	//   ....[11]....
        /*0e28*/ 	.word	0x00000680
        /*0e2c*/ 	.word	0x000000ff
        /*0e30*/ 	.word	0x00000058
        /*0e34*/ 	.short	0x0100
        /*0e36*/ 	.byte	0x0a
	.zero		1


	//   ....[12]....
        /*0e38*/ 	.word	0x00001560
        /*0e3c*/ 	.word	0x000000ff
        /*0e40*/ 	.word	0xfffffff8
        /*0e44*/ 	.short	0x010a
        /*0e46*/ 	.byte	0x11
	.zero		1


	//   ....[13]....
        /*0e48*/ 	.word	0x00001f30
        /*0e4c*/ 	.word	0x000000ff
        /*0e50*/ 	.word	0x00000000
        /*0e54*/ 	.short	0x010a
        /*0e56*/ 	.byte	0x06
	.zero		1


	//   ....[14]....
        /*0e58*/ 	.word	0x00001f70
        /*0e5c*/ 	.word	0x000000ff
        /*0e60*/ 	.word	0x00000000
        /*0e64*/ 	.short	0x010a
        /*0e66*/ 	.byte	0x06
	.zero		1


	//   ....[15]....
        /*0e68*/ 	.word	0x00003150
        /*0e6c*/ 	.word	0x000000ff
        /*0e70*/ 	.word	0x00000000
        /*0e74*/ 	.short	0x010a
        /*0e76*/ 	.byte	0x09
	.zero		1


	//   ....[16]....
        /*0e78*/ 	.word	0x00003190
        /*0e7c*/ 	.word	0x000000ff
        /*0e80*/ 	.word	0x00000000
        /*0e84*/ 	.short	0x010a
        /*0e86*/ 	.byte	0x09
	.zero		1


	//   ....[17]....
        /*0e88*/ 	.word	0x000041c0
        /*0e8c*/ 	.word	0x000000ff
        /*0e90*/ 	.word	0x00000000
        /*0e94*/ 	.short	0x0101
        /*0e96*/ 	.byte	0x08
	.zero		1


	//   ....[18]....
        /*0e98*/ 	.word	0x00005260
        /*0e9c*/ 	.word	0x000000e4
        /*0ea0*/ 	.word	0x00000000
        /*0ea4*/ 	.short	0x0101
        /*0ea6*/ 	.byte	0x1c
	.zero		1


	//   ....[19]....
        /*0ea8*/ 	.word	0x00005380
        /*0eac*/ 	.word	0x000000ff
        /*0eb0*/ 	.word	0x00000000
        /*0eb4*/ 	.short	0x0101
        /*0eb6*/ 	.byte	0x08
	.zero		1


	//   ....[20]....
        /*0eb8*/ 	.word	0x00005430
        /*0ebc*/ 	.word	0x000000ff
        /*0ec0*/ 	.word	0x00000008
        /*0ec4*/ 	.short	0x010a
        /*0ec6*/ 	.byte	0x11
	.zero		1


	//   ....[21]....
        /*0ec8*/ 	.word	0x0000e650
        /*0ecc*/ 	.word	0x00000003
        /*0ed0*/ 	.word	0x00000000
        /*0ed4*/ 	.short	0x0101
        /*0ed6*/ 	.byte	0x1c
	.zero		1


	//   ....[22]....
        /*0ed8*/ 	.word	0x0000f050
        /*0edc*/ 	.word	0x0000000b
        /*0ee0*/ 	.word	0x00000018
        /*0ee4*/ 	.short	0x010a
        /*0ee6*/ 	.byte	0x3f
	.zero		1


	//   ....[23]....
        /*0ee8*/ 	.word	0x0000f400
        /*0eec*/ 	.word	0x00000004
        /*0ef0*/ 	.word	0x00000068
        /*0ef4*/ 	.short	0x0101
        /*0ef6*/ 	.byte	0x3f
	.zero		1


	//   ....[24]....
        /*0ef8*/ 	.word	0x0000fbf0
        /*0efc*/ 	.word	0x00000007
        /*0f00*/ 	.word	0x00000000
        /*0f04*/ 	.short	0x010a
        /*0f06*/ 	.byte	0x3f
	.zero		1


	//   ....[25]....
        /*0f08*/ 	.word	0x0000fc70
        /*0f0c*/ 	.word	0x00000009
        /*0f10*/ 	.word	0x00000000
        /*0f14*/ 	.short	0x010a
        /*0f16*/ 	.byte	0x3f
	.zero		1


	//   ....[26]....
        /*0f18*/ 	.word	0x0000fd00
        /*0f1c*/ 	.word	0x00000003
        /*0f20*/ 	.word	0x00000000
        /*0f24*/ 	.short	0x010a
        /*0f26*/ 	.byte	0x3f
	.zero		1


	//   ....[27]....
        /*0f28*/ 	.word	0x0000fd70
        /*0f2c*/ 	.word	0x00000003
        /*0f30*/ 	.word	0xfffffff8
        /*0f34*/ 	.short	0x010a
        /*0f36*/ 	.byte	0x3f
	.zero		1


	//   ....[28]....
        /*0f38*/ 	.word	0x0000fdd0
        /*0f3c*/ 	.word	0x00000003
        /*0f40*/ 	.word	0x00000000
        /*0f44*/ 	.short	0x010a
        /*0f46*/ 	.byte	0x3f
	.zero		1


	//   ....[29]....
        /*0f48*/ 	.word	0x0000fe40
        /*0f4c*/ 	.word	0x00000000
        /*0f50*/ 	.word	0x00000000
        /*0f54*/ 	.short	0x010a
        /*0f56*/ 	.byte	0x3f
	.zero		1


	//   ....[30]....
        /*0f58*/ 	.word	0x0000feb0
        /*0f5c*/ 	.word	0x00000019
        /*0f60*/ 	.word	0x00000008
        /*0f64*/ 	.short	0x010a
        /*0f66*/ 	.byte	0x3f
	.zero		1


	//   ....[31]....
        /*0f68*/ 	.word	0x0000ff80
        /*0f6c*/ 	.word	0x0000000b
        /*0f70*/ 	.word	0x00000018
        /*0f74*/ 	.short	0x010a
        /*0f76*/ 	.byte	0x3f
	.zero		1


	//   ....[32]....
        /*0f78*/ 	.word	0x00010060
        /*0f7c*/ 	.word	0x00000007
        /*0f80*/ 	.word	0x00000000
        /*0f84*/ 	.short	0x010a
        /*0f86*/ 	.byte	0x3f
	.zero		1


	//   ....[33]....
        /*0f88*/ 	.word	0x000100b0
        /*0f8c*/ 	.word	0x00000009
        /*0f90*/ 	.word	0x00000000
        /*0f94*/ 	.short	0x010a
        /*0f96*/ 	.byte	0x3f
	.zero		1


	//----- nvinfo : EIATTR_NUM_MBARRIERS
	.align		4
.L_30:
        /*0f98*/ 	.byte	0x03, 0x38
        /*0f9a*/ 	.short	0x000c


	//----- nvinfo : EIATTR_EXIT_INSTR_OFFSETS
	.align		4
        /*0f9c*/ 	.byte	0x04, 0x1c
        /*0f9e*/ 	.short	(.L_32 - .L_31)


	//   ....[0]....
.L_31:
        /*0fa0*/ 	.word	0x00001290


	//   ....[1]....
        /*0fa4*/ 	.word	0x000012f0


	//   ....[2]....
        /*0fa8*/ 	.word	0x0000ed60


	//   ....[3]....
        /*0fac*/ 	.word	0x0000ed90


	//   ....[4]....
        /*0fb0*/ 	.word	0x0000fd50


	//----- nvinfo : EIATTR_MAX_THREADS
	.align		4
.L_32:
        /*0fb4*/ 	.byte	0x04, 0x05
        /*0fb6*/ 	.short	(.L_34 - .L_33)
.L_33:
        /*0fb8*/ 	.word	0x00000180
        /*0fbc*/ 	.word	0x00000001
        /*0fc0*/ 	.word	0x00000001


	//----- nvinfo : EIATTR_CRS_STACK_SIZE
	.align		4
.L_34:
        /*0fc4*/ 	.byte	0x04, 0x1e
        /*0fc6*/ 	.short	(.L_36 - .L_35)
.L_35:
        /*0fc8*/ 	.word	0x00000000


	//----- nvinfo : EIATTR_CBANK_PARAM_SIZE
	.align		4
.L_36:
        /*0fcc*/ 	.byte	0x03, 0x19
        /*0fce*/ 	.short	0x0470


	//----- nvinfo : EIATTR_PARAM_CBANK
	.align		4
        /*0fd0*/ 	.byte	0x04, 0x0a
        /*0fd2*/ 	.short	(.L_38 - .L_37)
	.align		4
.L_37:
        /*0fd4*/ 	.word	index@(.nv.constant0._ZN7cutlass13device_kernelINS_4gemm6kernel13GemmUniversalIN4cute5tupleIJiiiiEEENS1_10collective13CollectiveMmaINS1_37MainloopSm90TmaGmmaWarpSpecializedFP8ILi3ENS5_IJNS4_1CILi1EEESB_SB_EEENS1_32KernelTmaWarpSpecializedPingpongEEENS5_IJNSA_ILi64EEENSA_ILi256EEESF_EEENS_12float_e5m2_tENS5_IJlSB_lEEESI_SJ_NS4_8TiledMMAINS4_8MMA_AtomIJNS4_4SM904GMMA31MMA_64x256x32_F32E5M2E5M2_SS_TNILNSN_7ScaleInE1ELSP_1EEEEEENS4_6LayoutISC_NS5_IJNSA_ILi0EEEST_ST_EEEEENS5_IJNS4_10UnderscoreESW_SW_EEEEENS4_13SM90_TMA_LOADENS4_14ComposedLayoutINS4_7SwizzleILi2ELi4ELi3EEENS4_18smem_ptr_flag_bitsILi8EEENSS_INS5_IJNSA_ILi8EEESF_EEENS5_IJSF_SB_EEEEEEEvNS4_8identityESZ_S19_vS1A_EENS_8epilogue10collective6detail29Sm90TmaWarpSpecializedAdapterINS1D_15DefaultEpilogueISI_SJ_SJ_NS1C_6thread17LinearCombinationISI_Li1EffLNS1H_9ScaleType4KindE0ELNS_15FloatRoundStyleE2ESI_EENS1_15EpilogueDefaultEEEEEvvEEEEvNT_6ParamsE)
        /*0fd8*/ 	.short	0x0210
        /*0fda*/ 	.short	0x0470


	//----- nvinfo : EIATTR_SW_WAR
	.align		4
.L_38:
        /*0fdc*/ 	.byte	0x04, 0x36
        /*0fde*/ 	.short	(.L_40 - .L_39)
.L_39:
        /*0fe0*/ 	.word	0x00000008
.L_40:


//--------------------- .nv.callgraph             --------------------------
	.section	.nv.callgraph,"",@"SHT_CUDA_CALLGRAPH"
	.align	4
	.sectionentsize	8
	.align		4
        /*0000*/ 	.word	0x00000000
	.align		4
        /*0004*/ 	.word	0xffffffff
	.align		4
        /*0008*/ 	.word	0x00000000
	.align		4
        /*000c*/ 	.word	0xfffffffe
	.align		4
        /*0010*/ 	.word	0x00000000
	.align		4
        /*0014*/ 	.word	0xfffffffd
	.align		4
        /*0018*/ 	.word	0x00000000
	.align		4
        /*001c*/ 	.word	0xfffffffc


//--------------------- .nv.constant4             --------------------------
	.section	.nv.constant4,"a",@progbits
	.align	8
	.align		8
.nv.constant4:
        /*0000*/ 	.dword	_ZN40_INTERNAL_21295699_4_k_cu_742326e3_224834cuda3std3__45__cpo5beginE
	.align		8
        /*0008*/ 	.dword	_ZN40_INTERNAL_21295699_4_k_cu_742326e3_224834cuda3std3__45__cpo3endE
	.align		8
        /*0010*/ 	.dword	_ZN40_INTERNAL_21295699_4_k_cu_742326e3_224834cuda3std3__45__cpo6cbeginE
	.align		8
        /*0018*/ 	.dword	_ZN40_INTERNAL_21295699_4_k_cu_742326e3_224834cuda3std3__45__cpo4cendE
	.align		8
        /*0020*/ 	.dword	_ZN40_INTERNAL_21295699_4_k_cu_742326e3_224834cuda3std3__442_GLOBAL__N__21295699_4_k_cu_742326e3_224836ignoreE
	.align		8
        /*0028*/ 	.dword	_ZN40_INTERNAL_21295699_4_k_cu_742326e3_224834cuda3std3__419piecewise_constructE
	.align		8
        /*0030*/ 	.dword	_ZN40_INTERNAL_21295699_4_k_cu_742326e3_224834cuda3std3__48in_placeE
	.align		8
        /*0038*/ 	.dword	_ZN40_INTERNAL_21295699_4_k_cu_742326e3_224834cuda3std6ranges3__45__cpo4swapE
	.align		8
        /*0040*/ 	.dword	_ZN40_INTERNAL_21295699_4_k_cu_742326e3_224834cuda3std6ranges3__45__cpo9iter_moveE
	.align		8
        /*0048*/ 	.dword	_ZN40_INTERNAL_21295699_4_k_cu_742326e3_224834cute7productE
	.align		8
        /*0050*/ 	.dword	_ZN40_INTERNAL_21295699_4_k_cu_742326e3_224834cute1_E


//--------------------- .text._ZN7cutlass13device_kernelINS_4gemm6kernel13GemmUniversalIN4cute5tupleIJiiiiEEENS1_10collective13CollectiveMmaINS1_37MainloopSm90TmaGmmaWarpSpecializedFP8ILi3ENS5_IJNS4_1CILi1EEESB_SB_EEENS1_32KernelTmaWarpSpecializedPingpongEEENS5_IJNSA_ILi64EEENSA_ILi256EEESF_EEENS_12float_e5m2_tENS5_IJlSB_lEEESI_SJ_NS4_8TiledMMAINS4_8MMA_AtomIJNS4_4SM904GMMA31MMA_64x256x32_F32E5M2E5M2_SS_TNILNSN_7ScaleInE1ELSP_1EEEEEENS4_6LayoutISC_NS5_IJNSA_ILi0EEEST_ST_EEEEENS5_IJNS4_10UnderscoreESW_SW_EEEEENS4_13SM90_TMA_LOADENS4_14ComposedLayoutINS4_7SwizzleILi2ELi4ELi3EEENS4_18smem_ptr_flag_bitsILi8EEENSS_INS5_IJNSA_ILi8EEESF_EEENS5_IJSF_SB_EEEEEEEvNS4_8identityESZ_S19_vS1A_EENS_8epilogue10collective6detail29Sm90TmaWarpSpecializedAdapterINS1D_15DefaultEpilogueISI_SJ_SJ_NS1C_6thread17LinearCombinationISI_Li1EffLNS1H_9ScaleType4KindE0ELNS_15FloatRoundStyleE2ESI_EENS1_15EpilogueDefaultEEEEEvvEEEEvNT_6ParamsE --------------------------
	.section	.text._ZN7cutlass13device_kernelINS_4gemm6kernel13GemmUniversalIN4cute5tupleIJiiiiEEENS1_10collective13CollectiveMmaINS1_37MainloopSm90TmaGmmaWarpSpecializedFP8ILi3ENS5_IJNS4_1CILi1EEESB_SB_EEENS1_32KernelTmaWarpSpecializedPingpongEEENS5_IJNSA_ILi64EEENSA_ILi256EEESF_EEENS_12float_e5m2_tENS5_IJlSB_lEEESI_SJ_NS4_8TiledMMAINS4_8MMA_AtomIJNS4_4SM904GMMA31MMA_64x256x32_F32E5M2E5M2_SS_TNILNSN_7ScaleInE1ELSP_1EEEEEENS4_6LayoutISC_NS5_IJNSA_ILi0EEEST_ST_EEEEENS5_IJNS4_10UnderscoreESW_SW_EEEEENS4_13SM90_TMA_LOADENS4_14ComposedLayoutINS4_7SwizzleILi2ELi4ELi3EEENS4_18smem_ptr_flag_bitsILi8EEENSS_INS5_IJNSA_ILi8EEESF_EEENS5_IJSF_SB_EEEEEEEvNS4_8identityESZ_S19_vS1A_EENS_8epilogue10collective6detail29Sm90TmaWarpSpecializedAdapterINS1D_15DefaultEpilogueISI_SJ_SJ_NS1C_6thread17LinearCombinationISI_Li1EffLNS1H_9ScaleType4KindE0ELNS_15FloatRoundStyleE2ESI_EENS1_15EpilogueDefaultEEEEEvvEEEEvNT_6ParamsE,"ax",@progbits
	.align	128
.text._ZN7cutlass13device_kernelINS_4gemm6kernel13GemmUniversalIN4cute5tupleIJiiiiEEENS1_10collective13CollectiveMmaINS1_37MainloopSm90TmaGmmaWarpSpecializedFP8ILi3ENS5_IJNS4_1CILi1EEESB_SB_EEENS1_32KernelTmaWarpSpecializedPingpongEEENS5_IJNSA_ILi64EEENSA_ILi256EEESF_EEENS_12float_e5m2_tENS5_IJlSB_lEEESI_SJ_NS4_8TiledMMAINS4_8MMA_AtomIJNS4_4SM904GMMA31MMA_64x256x32_F32E5M2E5M2_SS_TNILNSN_7ScaleInE1ELSP_1EEEEEENS4_6LayoutISC_NS5_IJNSA_ILi0EEEST_ST_EEEEENS5_IJNS4_10UnderscoreESW_SW_EEEEENS4_13SM90_TMA_LOADENS4_14ComposedLayoutINS4_7SwizzleILi2ELi4ELi3EEENS4_18smem_ptr_flag_bitsILi8EEENSS_INS5_IJNSA_ILi8EEESF_EEENS5_IJSF_SB_EEEEEEEvNS4_8identityESZ_S19_vS1A_EENS_8epilogue10collective6detail29Sm90TmaWarpSpecializedAdapterINS1D_15DefaultEpilogueISI_SJ_SJ_NS1C_6thread17LinearCombinationISI_Li1EffLNS1H_9ScaleType4KindE0ELNS_15FloatRoundStyleE2ESI_EENS1_15EpilogueDefaultEEEEEvvEEEEvNT_6ParamsE:
        .type           _ZN7cutlass13device_kernelINS_4gemm6kernel13GemmUniversalIN4cute5tupleIJiiiiEEENS1_10collective13CollectiveMmaINS1_37MainloopSm90TmaGmmaWarpSpecializedFP8ILi3ENS5_IJNS4_1CILi1EEESB_SB_EEENS1_32KernelTmaWarpSpecializedPingpongEEENS5_IJNSA_ILi64EEENSA_ILi256EEESF_EEENS_12float_e5m2_tENS5_IJlSB_lEEESI_SJ_NS4_8TiledMMAINS4_8MMA_AtomIJNS4_4SM904GMMA31MMA_64x256x32_F32E5M2E5M2_SS_TNILNSN_7ScaleInE1ELSP_1EEEEEENS4_6LayoutISC_NS5_IJNSA_ILi0EEEST_ST_EEEEENS5_IJNS4_10UnderscoreESW_SW_EEEEENS4_13SM90_TMA_LOADENS4_14ComposedLayoutINS4_7SwizzleILi2ELi4ELi3EEENS4_18smem_ptr_flag_bitsILi8EEENSS_INS5_IJNSA_ILi8EEESF_EEENS5_IJSF_SB_EEEEEEEvNS4_8identityESZ_S19_vS1A_EENS_8epilogue10collective6detail29Sm90TmaWarpSpecializedAdapterINS1D_15DefaultEpilogueISI_SJ_SJ_NS1C_6thread17LinearCombinationISI_Li1EffLNS1H_9ScaleType4KindE0ELNS_15FloatRoundStyleE2ESI_EENS1_15EpilogueDefaultEEEEEvvEEEEvNT_6ParamsE,@function
        .size           _ZN7cutlass13device_kernelINS_4gemm6kernel13GemmUniversalIN4cute5tupleIJiiiiEEENS1_10collective13CollectiveMmaINS1_37MainloopSm90TmaGmmaWarpSpecializedFP8ILi3ENS5_IJNS4_1CILi1EEESB_SB_EEENS1_32KernelTmaWarpSpecializedPingpongEEENS5_IJNSA_ILi64EEENSA_ILi256EEESF_EEENS_12float_e5m2_tENS5_IJlSB_lEEESI_SJ_NS4_8TiledMMAINS4_8MMA_AtomIJNS4_4SM904GMMA31MMA_64x256x32_F32E5M2E5M2_SS_TNILNSN_7ScaleInE1ELSP_1EEEEEENS4_6LayoutISC_NS5_IJNSA_ILi0EEEST_ST_EEEEENS5_IJNS4_10UnderscoreESW_SW_EEEEENS4_13SM90_TMA_LOADENS4_14ComposedLayoutINS4_7SwizzleILi2ELi4ELi3EEENS4_18smem_ptr_flag_bitsILi8EEENSS_INS5_IJNSA_ILi8EEESF_EEENS5_IJSF_SB_EEEEEEEvNS4_8identityESZ_S19_vS1A_EENS_8epilogue10collective6detail29Sm90TmaWarpSpecializedAdapterINS1D_15DefaultEpilogueISI_SJ_SJ_NS1C_6thread17LinearCombinationISI_Li1EffLNS1H_9ScaleType4KindE0ELNS_15FloatRoundStyleE2ESI_EENS1_15EpilogueDefaultEEEEEvvEEEEvNT_6ParamsE,(.L_x_330 - _ZN7cutlass13device_kernelINS_4gemm6kernel13GemmUniversalIN4cute5tupleIJiiiiEEENS1_10collective13CollectiveMmaINS1_37MainloopSm90TmaGmmaWarpSpecializedFP8ILi3ENS5_IJNS4_1CILi1EEESB_SB_EEENS1_32KernelTmaWarpSpecializedPingpongEEENS5_IJNSA_ILi64EEENSA_ILi256EEESF_EEENS_12float_e5m2_tENS5_IJlSB_lEEESI_SJ_NS4_8TiledMMAINS4_8MMA_AtomIJNS4_4SM904GMMA31MMA_64x256x32_F32E5M2E5M2_SS_TNILNSN_7ScaleInE1ELSP_1EEEEEENS4_6LayoutISC_NS5_IJNSA_ILi0EEEST_ST_EEEEENS5_IJNS4_10UnderscoreESW_SW_EEEEENS4_13SM90_TMA_LOADENS4_14ComposedLayoutINS4_7SwizzleILi2ELi4ELi3EEENS4_18smem_ptr_flag_bitsILi8EEENSS_INS5_IJNSA_ILi8EEESF_EEENS5_IJSF_SB_EEEEEEEvNS4_8identityESZ_S19_vS1A_EENS_8epilogue10collective6detail29Sm90TmaWarpSpecializedAdapterINS1D_15DefaultEpilogueISI_SJ_SJ_NS1C_6thread17LinearCombinationISI_Li1EffLNS1H_9ScaleType4KindE0ELNS_15FloatRoundStyleE2ESI_EENS1_15EpilogueDefaultEEEEEvvEEEEvNT_6ParamsE)
        .other          _ZN7cutlass13device_kernelINS_4gemm6kernel13GemmUniversalIN4cute5tupleIJiiiiEEENS1_10collective13CollectiveMmaINS1_37MainloopSm90TmaGmmaWarpSpecializedFP8ILi3ENS5_IJNS4_1CILi1EEESB_SB_EEENS1_32KernelTmaWarpSpecializedPingpongEEENS5_IJNSA_ILi64EEENSA_ILi256EEESF_EEENS_12float_e5m2_tENS5_IJlSB_lEEESI_SJ_NS4_8TiledMMAINS4_8MMA_AtomIJNS4_4SM904GMMA31MMA_64x256x32_F32E5M2E5M2_SS_TNILNSN_7ScaleInE1ELSP_1EEEEEENS4_6LayoutISC_NS5_IJNSA_ILi0EEEST_ST_EEEEENS5_IJNS4_10UnderscoreESW_SW_EEEEENS4_13SM90_TMA_LOADENS4_14ComposedLayoutINS4_7SwizzleILi2ELi4ELi3EEENS4_18smem_ptr_flag_bitsILi8EEENSS_INS5_IJNSA_ILi8EEESF_EEENS5_IJSF_SB_EEEEEEEvNS4_8identityESZ_S19_vS1A_EENS_8epilogue10collective6detail29Sm90TmaWarpSpecializedAdapterINS1D_15DefaultEpilogueISI_SJ_SJ_NS1C_6thread17LinearCombinationISI_Li1EffLNS1H_9ScaleType4KindE0ELNS_15FloatRoundStyleE2ESI_EENS1_15EpilogueDefaultEEEEEvvEEEEvNT_6ParamsE,@"STO_CUDA_ENTRY STV_DEFAULT"
_ZN7cutlass13device_kernelINS_4gemm6kernel13GemmUniversalIN4cute5tupleIJiiiiEEENS1_10collective13CollectiveMmaINS1_37MainloopSm90TmaGmmaWarpSpecializedFP8ILi3ENS5_IJNS4_1CILi1EEESB_SB_EEENS1_32KernelTmaWarpSpecializedPingpongEEENS5_IJNSA_ILi64EEENSA_ILi256EEESF_EEENS_12float_e5m2_tENS5_IJlSB_lEEESI_SJ_NS4_8TiledMMAINS4_8MMA_AtomIJNS4_4SM904GMMA31MMA_64x256x32_F32E5M2E5M2_SS_TNILNSN_7ScaleInE1ELSP_1EEEEEENS4_6LayoutISC_NS5_IJNSA_ILi0EEEST_ST_EEEEENS5_IJNS4_10UnderscoreESW_SW_EEEEENS4_13SM90_TMA_LOADENS4_14ComposedLayoutINS4_7SwizzleILi2ELi4ELi3EEENS4_18smem_ptr_flag_bitsILi8EEENSS_INS5_IJNSA_ILi8EEESF_EEENS5_IJSF_SB_EEEEEEEvNS4_8identityESZ_S19_vS1A_EENS_8epilogue10collective6detail29Sm90TmaWarpSpecializedAdapterINS1D_15DefaultEpilogueISI_SJ_SJ_NS1C_6thread17LinearCombinationISI_Li1EffLNS1H_9ScaleType4KindE0ELNS_15FloatRoundStyleE2ESI_EENS1_15EpilogueDefaultEEEEEvvEEEEvNT_6ParamsE:
[----:B------:R-:W0:Y:S02]  /*0000*/  LDC R1, c[0x0][0x28] ;  /* 0x00000a00ff017b82 */ /* 0x000e240000000800 */
[----:B0-----:R-:W-:Y:S01]  /*0010*/  VIADD R1, R1, 0xfffffef0 ;  /* 0xfffffef001017836 */ /* 0x001fe20000000000 */
[----:B------:R-:W0:Y:S01]  /*0020*/  S2R R2, SR_TID.X ;  /* 0x0000000000027919 */ /* 0x000e220000002100 */
[----:B------:R-:W-:Y:S01]  /*0030*/  ELECT P0, URZ, PT ;  /* 0x00000000003f782f */ /* 0x000fe20003800000 */
[----:B------:R-:W-:Y:S01]  /*0040*/  BSSY B0, `(.L_x_0) ;  /* 0x0000014000007945 */ /* 0x000fe20003800000 */
[----:B0-----:R-:W-:-:S05]  /*0050*/  SHF.R.U32.HI R0, RZ, 0x5, R2 ;  /* 0x00000005ff007819 */ /* 0x001fca0000011602 */
[----:B------:R-:W0:Y:S02]  /*0060*/  SHFL.IDX PT, R3, R0, RZ, 0x1f ;  /* 0x00001fff00037589 */ /* 0x000e2400000e0000 */
[----:B0-----:R-:W-:Y:S02]  /*0070*/  R2UR UR6, R3 ;  /* 0x00000000030672ca */ /* 0x001fe400000e0000 */
[----:B------:R-:W-:-:S05]  /*0080*/  SHF.R.U32.HI R3, RZ, 0x7, R2 ;  /* 0x00000007ff037819 */ /* 0x000fca0000011602 */
[----:B------:R0:W1:Y:S06]  /*0090*/  SHFL.IDX PT, R4, R3, RZ, 0x1f ;  /* 0x00001fff03047589 */ /* 0x00006c00000e0000 */
[----:B------:R-:W-:Y:S02]  /*00a0*/  USHF.R.S32.HI UR4, URZ, 0x1f, UR6 ;  /* 0x0000001f3f047899 */ /* 0x000fe40008011406 */
[----:B------:R-:W-:Y:S02]  /*00b0*/  ISETP.NE.OR P0, PT, RZ, UR6, !P0 ;  /* 0x00000006ff007c0c */ /* 0x000fe4000c705670 */
[----:B------:R-:W-:-:S04]  /*00c0*/  ULEA.HI UR4, UR4, UR6, URZ, 0x2 ;  /* 0x0000000604047291 */ /* 0x000fc8000f8f103f */
[----:B------:R-:W-:-:S04]  /*00d0*/  ULOP3.LUT UR4, UR4, 0xfffffffc, URZ, 0xc0, !UPT ;  /* 0xfffffffc04047892 */ /* 0x000fc8000f8ec03f */
[----:B------:R-:W-:-:S03]  /*00e0*/  UIADD3 UR6, UR6, -UR4, URZ ;  /* 0x8000000406067290 */ /* 0x000fc6000fffe03f */
[----:B0-----:R-:W-:Y:S09]  /*00f0*/  @P0 BRA `(.L_x_1) ;  /* 0x0000000000200947 */ /* 0x001ff20003800000 */
[----:B------:R-:W-:Y:S02]  /*0100*/  ULDC.64 UR4, c[0x0][0x198] ;  /* 0x0000660000047ab9 */ /* 0x000fe40000000a00 */
[----:B------:R-:W-:Y:S02]  /*0110*/  UIADD3 UR8, UP0, UR4, 0xf0, URZ ;  /* 0x000000f004087890 */ /* 0x000fe4000ff1e03f */
[----:B------:R-:W-:Y:S02]  /*0120*/  UIADD3 UR4, UP1, UR4, 0x1f0, URZ ;  /* 0x000001f004047890 */ /* 0x000fe4000ff3e03f */
[----:B------:R-:W-:Y:S02]  /*0130*/  UIADD3.X UR9, URZ, UR5, URZ, UP0, !UPT ;  /* 0x000000053f097290 */ /* 0x000fe400087fe43f */
[----:B------:R-:W-:-:S07]  /*0140*/  UIADD3.X UR5, URZ, UR5, URZ, UP1, !UPT ;  /* 0x000000053f057290 */ /* 0x000fce0008ffe43f */
[----:B------:R0:W-:Y:S02]  /*0150*/  UTMACCTL.PF [UR8] ;  /* 0x00000000080079b9 */ /* 0x0001e40008040000 */
[----:B------:R0:W-:Y:S02]  /*0160*/  UTMACCTL.PF [UR4] ;  /* 0x00000000040079b9 */ /* 0x0001e40008040000 */
[----:B0-----:R-:W-:Y:S01]  /*0170*/  NOP ;  /* 0x0000000000007918 */ /* 0x001fe20000000000 */
.L_x_1:
[----:B------:R-:W-:Y:S05]  /*0180*/  BSYNC B0 ;  /* 0x0000000000007941 */ /* 0x000fea0003800000 */
.L_x_0:
[----:B------:R-:W0:Y:S01]  /*0190*/  SHFL.IDX PT, R5, R0, RZ, 0x1f ;  /* 0x00001fff00057589 */ /* 0x000e2200000e0000 */
[----:B-1----:R-:W-:Y:S01]  /*01a0*/  R2UR UR14, R4 ;  /* 0x00000000040e72ca */ /* 0x002fe200000e0000 */
[----:B------:R-:W-:-:S04]  /*01b0*/  UISETP.NE.AND UP0, UPT, UR6, 0x3, UPT ;  /* 0x000000030600788c */ /* 0x000fc8000bf05270 */
[----:B------:R-:W-:-:S08]  /*01c0*/  UISETP.EQ.OR UP0, UPT, UR6, URZ, !UP0 ;  /* 0x0000003f0600728c */ /* 0x000fd0000c702670 */
[----:B------:R-:W-:Y:S02]  /*01d0*/  UIADD3 UR12, UR14, -0x1, URZ ;  /* 0xffffffff0e0c7890 */ /* 0x000fe4000fffe03f */
[----:B------:R-:W-:Y:S02]  /*01e0*/  UISETP.EQ.AND UP0, UPT, UR14, URZ, UP0 ;  /* 0x0000003f0e00728c */ /* 0x000fe40008702270 */
[----:B------:R-:W-:Y:S02]  /*01f0*/  UISETP.GE.U32.AND UP1, UPT, UR12, 0x2, UPT ;  /* 0x000000020c00788c */ /* 0x000fe4000bf26070 */
[----:B------:R-:W-:Y:S01]  /*0200*/  USEL UR13, URZ, 0x1, !UP0 ;  /* 0x000000013f0d7887 */ /* 0x000fe2000c000000 */
[----:B0-----:R-:W-:-:S03]  /*0210*/  ISETP.NE.AND P0, PT, R5, RZ, PT ;  /* 0x000000ff0500720c */ /* 0x001fc60003f05270 */
[----:B------:R-:W-:-:S10]  /*0220*/  USEL UR13, UR13, 0x2, UP1 ;  /* 0x000000020d0d7887 */ /* 0x000fd40008800000 */
[----:B------:R-:W-:Y:S05]  /*0230*/  @P0 BRA `(.L_x_2) ;  /* 0x0000000000500947 */ /* 0x000fea0003800000 */
[----:B------:R-:W0:Y:S01]  /*0240*/  S2UR UR7, SR_CgaCtaId ;  /* 0x00000000000779c3 */ /* 0x000e220000008800 */
[----:B------:R-:W-:Y:S01]  /*0250*/  UMOV UR4, 0x400 ;  /* 0x0000040000047882 */ /* 0x000fe20000000000 */
[----:B------:R-:W-:Y:S01]  /*0260*/  UMOV UR5, 0x1 ;  /* 0x0000000100057882 */ /* 0x000fe20000000000 */
[----:B------:R-:W-:Y:S01]  /*0270*/  UMOV UR8, 0x80 ;  /* 0x0000008000087882 */ /* 0x000fe20000000000 */
[----:B------:R-:W-:Y:S01]  /*0280*/  ELECT P0, URZ, PT ;  /* 0x00000000003f782f */ /* 0x000fe20003800000 */
[----:B------:R-:W-:-:S04]  /*0290*/  UIADD3 UR8, -UR8, 0x100000, URZ ;  /* 0x0010000008087890 */ /* 0x000fc8000fffe13f */
[----:B------:R-:W-:Y:S02]  /*02a0*/  USHF.L.U32 UR9, UR8, 0xb, URZ ;  /* 0x0000000b08097899 */ /* 0x000fe4000800063f */
[----:B------:R-:W-:Y:S02]  /*02b0*/  USHF.L.U32 UR8, UR8, 0x1, URZ ;  /* 0x0000000108087899 */ /* 0x000fe4000800063f */
[----:B0-----:R-:W-:Y:S02]  /*02c0*/  ULEA UR7, UR7, UR4, 0x18 ;  /* 0x0000000407077291 */ /* 0x001fe4000f8ec03f */
[----:B------:R-:W-:-:S04]  /*02d0*/  UIADD3 UR4, -UR5, 0x100000, URZ ;  /* 0x0010000005047890 */ /* 0x000fc8000fffe13f */
[----:B------:R-:W-:Y:S02]  /*02e0*/  USHF.L.U32 UR5, UR4, 0xb, URZ ;  /* 0x0000000b04057899 */ /* 0x000fe4000800063f */
[----:B------:R-:W-:Y:S01]  /*02f0*/  USHF.L.U32 UR4, UR4, 0x1, URZ ;  /* 0x0000000104047899 */ /* 0x000fe2000800063f */
[----:B------:R-:W0:Y:S11]  /*0300*/  FENCE.VIEW.ASYNC.S ;  /* 0x00000000000073c6 */ /* 0x000e360000000000 */
[----:B0-----:R0:W1:Y:S01]  /*0310*/  SYNCS.EXCH.64 URZ, [UR7], UR4 ;  /* 0x00000004073f75b2 */ /* 0x0010620008000100 */
[----:B------:R0:W2:Y:S01]  /*0320*/  SYNCS.EXCH.64 URZ, [UR7+0x18], UR8 ;  /* 0x00001808073f75b2 */ /* 0x0000a20008000100 */
[----:B------:R0:W3:Y:S01]  /*0330*/  SYNCS.EXCH.64 URZ, [UR7+0x8], UR4 ;  /* 0x00000804073f75b2 */ /* 0x0000e20008000100 */
[----:B------:R0:W4:Y:S01]  /*0340*/  SYNCS.EXCH.64 URZ, [UR7+0x20], UR8 ;  /* 0x00002008073f75b2 */ /* 0x0001220008000100 */
[----:B------:R0:W0:Y:S01]  /*0350*/  SYNCS.EXCH.64 URZ, [UR7+0x10], UR4 ;  /* 0x00001004073f75b2 */ /* 0x0000220008000100 */
[----:B------:R0:W0:Y:S01]  /*0360*/  SYNCS.EXCH.64 URZ, [UR7+0x28], UR8 ;  /* 0x00002808073f75b2 */ /* 0x0000220008000100 */
[----:B------:R-:W-:Y:S01]  /*0370*/  NOP ;  /* 0x0000000000007918 */ /* 0x000fe20000000000 */
.L_x_2:
[----:B------:R-:W5:Y:S01]  /*0380*/  SHFL.IDX PT, R5, R0, RZ, 0x1f ;  /* 0x00001fff00057589 */ /* 0x000f6200000e0000 */
[----:B------:R-:W-:Y:S01]  /*0390*/  ELECT P0, URZ, PT ;  /* 0x00000000003f782f */ /* 0x000fe20003800000 */
[----:B------:R-:W-:Y:S01]  /*03a0*/  NOP ;  /* 0x0000000000007918 */ /* 0x000fe20000000000 */
[----:B------:R-:W-:Y:S01]  /*03b0*/  ELECT P1, URZ, PT ;  /* 0x00000000003f782f */ /* 0x000fe20003820000 */
[----:B------:R-:W1:Y:S01]  /*03c0*/  SHFL.IDX PT, R4, R0, RZ, 0x1f ;  /* 0x00001fff00047589 */ /* 0x000e6200000e0000 */
[----:B0-----:R-:W-:Y:S01]  /*03d0*/  UMOV UR4, 0x20 ;  /* 0x0000002000047882 */ /* 0x001fe20000000000 */
[----:B------:R-:W-:Y:S01]  /*03e0*/  UMOV UR9, 0x80 ;  /* 0x0000008000097882 */ /* 0x000fe20000000000 */
[----:B------:R-:W-:Y:S01]  /*03f0*/  NOP ;  /* 0x0000000000007918 */ /* 0x000fe20000000000 */
[----:B------:R0:W2:Y:S01]  /*0400*/  SHFL.IDX PT, R0, R3, RZ, 0x1f ;  /* 0x00001fff03007589 */ /* 0x0000a200000e0000 */
[----:B------:R-:W-:Y:S01]  /*0410*/  ULDC.64 UR22, c[0x0][0x208] ;  /* 0x0000820000167ab9 */ /* 0x000fe20000000a00 */
[----:B0-----:R-:W-:-:S04]  /*0420*/  SHF.R.S32.HI R3, RZ, 0x1f, R2 ;  /* 0x0000001fff037819 */ /* 0x001fc80000011402 */
[----:B------:R-:W-:Y:S02]  /*0430*/  LEA.HI R3, R3, R2, RZ, 0x7 ;  /* 0x0000000203037211 */ /* 0x000fe400078f38ff */
[----:B-----5:R-:W-:Y:S02]  /*0440*/  ISETP.NE.OR P0, PT, R5, RZ, !P0 ;  /* 0x000000ff0500720c */ /* 0x020fe40004705670 */
[----:B------:R-:W-:Y:S02]  /*0450*/  LOP3.LUT R3, R3, 0xffffff80, RZ, 0xc0, !PT ;  /* 0xffffff8003037812 */ /* 0x000fe400078ec0ff */
[----:B-1----:R-:W-:-:S03]  /*0460*/  ISETP.NE.OR P1, PT, R4, RZ, !P1 ;  /* 0x000000ff0400720c */ /* 0x002fc60004f25670 */
[----:B------:R-:W-:Y:S01]  /*0470*/  IMAD.IADD R3, R2, 0x1, -R3 ;  /* 0x0000000102037824 */ /* 0x000fe200078e0a03 */
[----:B--2---:R-:W-:-:S05]  /*0480*/  R2UR UR17, R0 ;  /* 0x00000000001172ca */ /* 0x004fca00000e0000 */
[----:B------:R-:W-:-:S04]  /*0490*/  VOTEU.ALL UP0, P0 ;  /* 0x00000000003f7886 */ /* 0x000fc80000000000 */
[----:B------:R-:W-:Y:S01]  /*04a0*/  VOTEU.ALL UP1, P1 ;  /* 0x00000000003f7886 */ /* 0x000fe20000820000 */
[----:B------:R-:W0:Y:S01]  /*04b0*/  @!UP0 S2UR UR8, SR_CgaCtaId ;  /* 0x00000000000889c3 */ /* 0x000e220000008800 */
[----:B------:R-:W-:Y:S01]  /*04c0*/  @!UP0 UMOV UR7, 0x400 ;  /* 0x0000040000078882 */ /* 0x000fe20000000000 */
[----:B------:R-:W-:-:S04]  /*04d0*/  @!UP0 UIADD3 UR4, -UR4, 0x100000, URZ ;  /* 0x0010000004048890 */ /* 0x000fc8000fffe13f */
[----:B------:R-:W-:Y:S02]  /*04e0*/  @!UP0 USHF.L.U32 UR5, UR4, 0xb, URZ ;  /* 0x0000000b04058899 */ /* 0x000fe4000800063f */
[----:B------:R-:W-:Y:S01]  /*04f0*/  @!UP0 USHF.L.U32 UR4, UR4, 0x1, URZ ;  /* 0x0000000104048899 */ /* 0x000fe2000800063f */
[----:B------:R-:W-:Y:S01]  /*0500*/  @!UP1 UMOV UR10, 0x400 ;  /* 0x00000400000a9882 */ /* 0x000fe20000000000 */
[----:B------:R-:W-:Y:S01]  /*0510*/  VOTEU.ALL UP2, P1 ;  /* 0x00000000003f7886 */ /* 0x000fe20000840000 */
[----:B------:R-:W-:Y:S01]  /*0520*/  VOTEU.ALL UP3, P1 ;  /* 0x00000000003f7886 */ /* 0x000fe20000860000 */
[----:B------:R-:W-:Y:S01]  /*0530*/  VOTEU.ALL UP4, P1 ;  /* 0x00000000003f7886 */ /* 0x000fe20000880000 */
[----:B------:R-:W1:Y:S01]  /*0540*/  @!UP1 S2UR UR11, SR_CgaCtaId ;  /* 0x00000000000b99c3 */ /* 0x000e620000008800 */
[----:B------:R-:W-:Y:S01]  /*0550*/  VOTEU.ALL UP5, P1 ;  /* 0x00000000003f7886 */ /* 0x000fe200008a0000 */
[----:B------:R-:W-:Y:S01]  /*0560*/  ISETP.NE.AND P1, PT, RZ, UR14, PT ;  /* 0x0000000eff007c0c */ /* 0x000fe2000bf25270 */
[----:B0-----:R-:W-:-:S02]  /*0570*/  @!UP0 ULEA UR7, UR8, UR7, 0x18 ;  /* 0x0000000708078291 */ /* 0x001fc4000f8ec03f */
[----:B------:R-:W-:-:S04]  /*0580*/  @!UP1 UIADD3 UR8, -UR9, 0x100000, URZ ;  /* 0x0010000009089890 */ /* 0x000fc8000fffe13f */
[----:B------:R-:W-:Y:S02]  /*0590*/  @!UP1 USHF.L.U32 UR9, UR8, 0xb, URZ ;  /* 0x0000000b08099899 */ /* 0x000fe4000800063f */
[----:B------:R-:W-:Y:S01]  /*05a0*/  @!UP1 USHF.L.U32 UR8, UR8, 0x1, URZ ;  /* 0x0000000108089899 */ /* 0x000fe2000800063f */
[----:B------:R-:W-:Y:S01]  /*05b0*/  VOTEU.ALL UP0, P0 ;  /* 0x00000000003f7886 */ /* 0x000fe20000000000 */
[----:B-1----:R-:W-:Y:S01]  /*05c0*/  @!UP1 ULEA UR10, UR11, UR10, 0x18 ;  /* 0x0000000a0b0a9291 */ /* 0x002fe2000f8ec03f */
[----:B------:R-:W-:Y:S01]  /*05d0*/  VOTEU.ALL UP1, P0 ;  /* 0x00000000003f7886 */ /* 0x000fe20000020000 */
[----:B------:R-:W0:Y:S02]  /*05e0*/  FENCE.VIEW.ASYNC.S ;  /* 0x00000000000073c6 */ /* 0x000e240000000000 */
[----:B0-----:R-:W3:Y:S02]  /*05f0*/  @!UP0 SYNCS.EXCH.64 URZ, [UR7+0x60], UR4 ;  /* 0x00006004073f85b2 */ /* 0x001ee40008000100 */
[----:B------:R0:W3:Y:S01]  /*0600*/  @!UP1 SYNCS.EXCH.64 URZ, [UR7+0x68], UR4 ;  /* 0x00006804073f95b2 */ /* 0x0000e20008000100 */
[----:B------:R-:W-:Y:S01]  /*0610*/  NOP ;  /* 0x0000000000007918 */ /* 0x000fe20000000000 */
[----:B0-----:R-:W-:-:S02]  /*0620*/  ULDC.64 UR4, c[0x0][0x598] ;  /* 0x0001660000047ab9 */ /* 0x001fc40000000a00 */
[----:B------:R-:W-:Y:S02]  /*0630*/  ISETP.NE.U32.AND P0, PT, RZ, UR4, PT ;  /* 0x00000004ff007c0c */ /* 0x000fe4000bf05070 */
[----:B------:R0:W3:Y:S02]  /*0640*/  @!UP2 SYNCS.EXCH.64 URZ, [UR10+0x40], UR8 ;  /* 0x000040080a3fa5b2 */ /* 0x0000e40008000100 */
[----:B------:R-:W-:Y:S01]  /*0650*/  ISETP.NE.AND.EX P0, PT, RZ, UR5, PT, P0 ;  /* 0x00000005ff007c0c */ /* 0x000fe2000bf05300 */
[----:B------:R0:W3:Y:S01]  /*0660*/  @!UP3 SYNCS.EXCH.64 URZ, [UR10+0x48], UR8 ;  /* 0x000048080a3fb5b2 */ /* 0x0000e20008000100 */
[----:B------:R0:W3:Y:S01]  /*0670*/  @!UP4 SYNCS.EXCH.64 URZ, [UR10+0x50], UR8 ;  /* 0x000050080a3fc5b2 */ /* 0x0000e20008000100 */
[----:B------:R0:W3:Y:S01]  /*0680*/  @!UP5 SYNCS.EXCH.64 URZ, [UR10+0x58], UR8 ;  /* 0x000058080a3fd5b2 */ /* 0x0000e20008000100 */
[----:B------:R-:W-:Y:S01]  /*0690*/  NOP ;  /* 0x0000000000007918 */ /* 0x000fe20000000000 */
[----:B---34-:R-:W-:Y:S08]  /*06a0*/  BAR.SYNC.DEFER_BLOCKING 0x0 ;  /* 0x0000000000007b1d */ /* 0x018ff00000010000 */
[----:B0-----:R-:W-:Y:S05]  /*06b0*/  @!P0 BRA `(.L_x_3) ;  /* 0x0000000000208947 */ /* 0x001fea0003800000 */
[----:B------:R-:W0:Y:S02]  /*06c0*/  LDC.64 R4, c[0x0][0x598] ;  /* 0x00016600ff047b82 */ /* 0x000e240000000a00 */
[----:B0-----:R-:W2:Y:S02]  /*06d0*/  LDG.E.64 R4, desc[UR22][R4.64] ;  /* 0x0000001604047981 */ /* 0x001ea4000c1e1b00 */
[----:B--2---:R-:W-:-:S04]  /*06e0*/  ISETP.NE.U32.AND P0, PT, R4, RZ, PT ;  /* 0x000000ff0400720c */ /* 0x004fc80003f05070 */
[----:B------:R-:W-:-:S13]  /*06f0*/  ISETP.NE.AND.EX P0, PT, R5, RZ, PT, P0 ;  /* 0x000000ff0500720c */ /* 0x000fda0003f05300 */
[----:B------:R-:W-:Y:S05]  /*0700*/  @!P0 BRA `(.L_x_3) ;  /* 0x00000000000c8947 */ /* 0x000fea0003800000 */
[----:B------:R-:W2:Y:S02]  /*0710*/  LD.E R4, desc[UR22][R4.64] ;  /* 0x0000001604047980 */ /* 0x000ea4000c101900 */
[----:B--2---:R-:W-:Y:S01]  /*0720*/  R2UR UR24, R4 ;  /* 0x00000000041872ca */ /* 0x004fe200000e0000 */
[----:B------:R-:W-:-:S14]  /*0730*/  BRA `(.L_x_4) ;  /* 0x0000000000247947 */ /* 0x000fdc0003800000 */
.L_x_3:
[----:B------:R-:W-:Y:S02]  /*0740*/  ULDC.64 UR4, c[0x0][0x588] ;  /* 0x0001620000047ab9 */ /* 0x000fe40000000a00 */
[----:B------:R-:W-:-:S04]  /*0750*/  ISETP.NE.U32.AND P0, PT, RZ, UR4, PT ;  /* 0x00000004ff007c0c */ /* 0x000fc8000bf05070 */
[----:B------:R-:W-:-:S13]  /*0760*/  ISETP.NE.AND.EX P0, PT, RZ, UR5, PT, P0 ;  /* 0x00000005ff007c0c */ /* 0x000fda000bf05300 */
[----:B------:R-:W-:Y:S05]  /*0770*/  @!P0 BRA `(.L_x_5) ;  /* 0x0000000000108947 */ /* 0x000fea0003800000 */
[----:B------:R-:W0:Y:S02]  /*0780*/  LDC.64 R4, c[0x0][0x588] ;  /* 0x00016200ff047b82 */ /* 0x000e240000000a00 */
[----:B0-----:R-:W2:Y:S02]  /*0790*/  LDG.E R4, desc[UR22][R4.64] ;  /* 0x0000001604047981 */ /* 0x001ea4000c1e1900 */
[----:B--2---:R-:W-:Y:S01]  /*07a0*/  R2UR UR24, R4 ;  /* 0x00000000041872ca */ /* 0x004fe200000e0000 */
[----:B------:R-:W-:-:S14]  /*07b0*/  BRA `(.L_x_4) ;  /* 0x0000000000047947 */ /* 0x000fdc0003800000 */
.L_x_5:
[----:B------:R-:W-:-:S05]  /*07c0*/  ULDC UR24, c[0x0][0x580] ;  /* 0x0001600000187ab9 */ /* 0x000fca0000000800 */
.L_x_4:
[----:B------:R-:W-:Y:S02]  /*07d0*/  ULDC.64 UR4, c[0x0][0x5a0] ;  /* 0x0001680000047ab9 */ /* 0x000fe40000000a00 */
[----:B------:R-:W-:-:S04]  /*07e0*/  ISETP.NE.U32.AND P0, PT, RZ, UR4, PT ;  /* 0x00000004ff007c0c */ /* 0x000fc8000bf05070 */
[----:B------:R-:W-:-:S13]  /*07f0*/  ISETP.NE.AND.EX P0, PT, RZ, UR5, PT, P0 ;  /* 0x00000005ff007c0c */ /* 0x000fda000bf05300 */
[----:B------:R-:W-:Y:S05]  /*0800*/  @!P0 BRA `(.L_x_6) ;  /* 0x0000000000208947 */ /* 0x000fea0003800000 */
        /* <DEDUP_REMOVED lines=8> */
.L_x_6:
        /* <DEDUP_REMOVED lines=8> */
.L_x_8:
[----:B------:R-:W-:-:S05]  /*0910*/  ULDC UR25, c[0x0][0x584] ;  /* 0x0001610000197ab9 */ /* 0x000fca0000000800 */
.L_x_7:
[----:B------:R-:W0:Y:S01]  /*0920*/  LDC R0, c[0x0][0x65c] ;  /* 0x00019700ff007b82 */ /* 0x000e220000000800 */
[----:B------:R-:W1:Y:S01]  /*0930*/  S2R R12, SR_CTAID.Y ;  /* 0x00000000000c7919 */ /* 0x000e620000002600 */
[----:B------:R-:W-:Y:S01]  /*0940*/  IMAD.MOV.U32 R5, RZ, RZ, RZ ;  /* 0x000000ffff057224 */ /* 0x000fe200078e00ff */
[----:B------:R-:W-:Y:S01]  /*0950*/  UISETP.NE.AND UP0, UPT, UR14, 0x2, UPT ;  /* 0x000000020e00788c */ /* 0x000fe2000bf05270 */
[----:B------:R-:W2:Y:S01]  /*0960*/  S2R R4, SR_CTAID.X ;  /* 0x0000000000047919 */ /* 0x000ea20000002500 */
[----:B------:R-:W-:Y:S01]  /*0970*/  ULDC UR7, c[0x0][0x28c] ;  /* 0x0000a30000077ab9 */ /* 0x000fe20000000800 */
[----:B------:R-:W-:Y:S01]  /*0980*/  UMOV UR5, URZ ;  /* 0x0000003f00057c82 */ /* 0x000fe20008000000 */
[----:B------:R-:W-:Y:S02]  /*0990*/  UIADD3 UR7, UR7, 0x3f, URZ ;  /* 0x0000003f07077890 */ /* 0x000fe4000fffe03f */
[----:B------:R-:W-:Y:S01]  /*09a0*/  PLOP3.LUT P0, PT, PT, PT, UP0, 0x80, 0x0 ;  /* 0x000000000000781c */ /* 0x000fe20003f0f008 */
[----:B------:R-:W-:Y:S01]  /*09b0*/  UMOV UR4, URZ ;  /* 0x0000003f00047c82 */ /* 0x000fe20008000000 */
[----:B------:R-:W-:Y:S01]  /*09c0*/  ULDC.64 UR18, c[0x0][0x650] ;  /* 0x0001940000127ab9 */ /* 0x000fe20000000a00 */
[----:B------:R-:W-:-:S04]  /*09d0*/  USHF.R.S32.HI UR10, URZ, 0x1f, UR7 ;  /* 0x0000001f3f0a7899 */ /* 0x000fc80008011407 */
[----:B------:R-:W-:-:S04]  /*09e0*/  ULEA.HI UR10, UR10, UR7, URZ, 0x6 ;  /* 0x000000070a0a7291 */ /* 0x000fc8000f8f303f */
[----:B------:R-:W-:Y:S01]  /*09f0*/  USHF.R.S32.HI UR14, URZ, 0x6, UR10 ;  /* 0x000000063f0e7899 */ /* 0x000fe2000801140a */
[----:B0-----:R-:W-:-:S13]  /*0a00*/  ISETP.NE.AND P2, PT, R0, 0x1, PT ;  /* 0x000000010000780c */ /* 0x001fda0003f45270 */
[----:B------:R-:W2:Y:S01]  /*0a10*/  @P2 LDC R9, c[0x0][0x10] ;  /* 0x00000400ff092b82 */ /* 0x000ea20000000800 */
[----:B-1----:R-:W-:Y:S02]  /*0a20*/  @P2 IMAD.MOV.U32 R6, RZ, RZ, R12 ;  /* 0x000000ffff062224 */ /* 0x002fe400078e000c */
[----:B------:R-:W-:-:S05]  /*0a30*/  @P2 IMAD.MOV.U32 R7, RZ, RZ, RZ ;  /* 0x000000ffff072224 */ /* 0x000fca00078e00ff */
[----:B------:R-:W0:Y:S01]  /*0a40*/  @!P2 LDC R11, c[0x0][0xc] ;  /* 0x00000300ff0bab82 */ /* 0x000e220000000800 */
[----:B------:R-:W-:Y:S01]  /*0a50*/  ULDC UR8, c[0x0][0xc] ;  /* 0x0000030000087ab9 */ /* 0x000fe20000000800 */
[----:B------:R-:W-:Y:S01]  /*0a60*/  ULDC UR9, c[0x0][0x10] ;  /* 0x0000040000097ab9 */ /* 0x000fe20000000800 */
[----:B------:R-:W-:Y:S01]  /*0a70*/  ULDC UR7, c[0x0][0x14] ;  /* 0x0000050000077ab9 */ /* 0x000fe20000000800 */
[----:B------:R-:W-:-:S04]  /*0a80*/  UIMAD.WIDE.U32 UR8, UR8, UR9, URZ ;  /* 0x00000009080872a5 */ /* 0x000fc8000f8e003f */
[----:B------:R-:W-:Y:S02]  /*0a90*/  UIMAD.WIDE.U32 UR20, UR8, UR7, URZ ;  /* 0x00000007081472a5 */ /* 0x000fe4000f8e003f */
[----:B------:R-:W-:-:S04]  /*0aa0*/  UIMAD UR15, UR9, UR7, URZ ;  /* 0x00000007090f72a4 */ /* 0x000fc8000f8e023f */
[----:B------:R-:W-:Y:S01]  /*0ab0*/  UIADD3 UR15, UR21, UR15, URZ ;  /* 0x0000000f150f7290 */ /* 0x000fe2000fffe03f */
[----:B--2---:R-:W-:-:S04]  /*0ac0*/  @P2 IMAD.WIDE.U32 R8, R4, R9, R6 ;  /* 0x0000000904082225 */ /* 0x004fc800078e0006 */
[----:B------:R-:W-:Y:S02]  /*0ad0*/  @P2 IMAD.MOV.U32 R13, RZ, RZ, R8 ;  /* 0x000000ffff0d2224 */ /* 0x000fe400078e0008 */
[----:B0-----:R-:W-:-:S04]  /*0ae0*/  @!P2 IMAD.WIDE.U32 R6, R11, R12, R4 ;  /* 0x0000000c0b06a225 */ /* 0x001fc800078e0004 */
[----:B------:R-:W-:Y:S02]  /*0af0*/  @P2 IMAD.MOV.U32 R11, RZ, RZ, RZ ;  /* 0x000000ffff0b2224 */ /* 0x000fe400078e00ff */
[----:B------:R-:W-:Y:S02]  /*0b00*/  @!P2 IMAD.MOV.U32 R13, RZ, RZ, R6 ;  /* 0x000000ffff0da224 */ /* 0x000fe400078e0006 */
[----:B------:R-:W-:Y:S02]  /*0b10*/  @P2 IMAD.IADD R10, R9, 0x1, R11 ;  /* 0x00000001090a2824 */ /* 0x000fe400078e020b */
[----:B------:R-:W-:Y:S01]  /*0b20*/  @!P2 IMAD.MOV.U32 R10, RZ, RZ, R7 ;  /* 0x000000ffff0aa224 */ /* 0x000fe200078e0007 */
[----:B------:R0:W-:Y:S01]  /*0b30*/  STL [R1+0x7c], R13 ;  /* 0x00007c0d01007387 */ /* 0x0001e20000100800 */
[----:B------:R-:W-:Y:S02]  /*0b40*/  IMAD.MOV.U32 R18, RZ, RZ, R13 ;  /* 0x000000ffff127224 */ /* 0x000fe400078e000d */
[----:B------:R-:W-:Y:S01]  /*0b50*/  IMAD.MOV.U32 R19, RZ, RZ, R10 ;  /* 0x000000ffff137224 */ /* 0x000fe200078e000a */
[----:B------:R0:W-:Y:S01]  /*0b60*/  STL [R1+0x78], R10 ;  /* 0x0000780a01007387 */ /* 0x0001e20000100800 */
[----:B------:R-:W-:Y:S05]  /*0b70*/  @P0 BRA `(.L_x_9) ;  /* 0x0000000000280947 */ /* 0x000fea0003800000 */
[----:B------:R-:W-:Y:S01]  /*0b80*/  IADD3 R18, P0, R18, UR20, RZ ;  /* 0x0000001412127c10 */ /* 0x000fe2000ff1e0ff */
[----:B------:R-:W-:Y:S02]  /*0b90*/  UISETP.GE.U32.AND UP0, UPT, UR14, 0x3, UPT ;  /* 0x000000030e00788c */ /* 0x000fe4000bf06070 */
[----:B------:R-:W-:Y:S01]  /*0ba0*/  UIMAD.WIDE.U32 UR4, UR14, -0x55555555, URZ ;  /* 0xaaaaaaab0e0478a5 */ /* 0x000fe2000f8e003f */
[----:B------:R-:W-:Y:S01]  /*0bb0*/  IADD3.X R19, R19, UR15, RZ, P0, !PT ;  /* 0x0000000f13137c10 */ /* 0x000fe200087fe4ff */
[----:B------:R1:W-:Y:S02]  /*0bc0*/  STL [R1+0x7c], R18 ;  /* 0x00007c1201007387 */ /* 0x0003e40000100800 */
[----:B------:R-:W-:Y:S02]  /*0bd0*/  USHF.R.U32.HI UR5, URZ, 0x1, UR5 ;  /* 0x000000013f057899 */ /* 0x000fe40008011605 */
[----:B------:R1:W-:Y:S01]  /*0be0*/  STL [R1+0x78], R19 ;  /* 0x0000781301007387 */ /* 0x0003e20000100800 */
[----:B------:R-:W-:-:S02]  /*0bf0*/  UMOV UR4, URZ ;  /* 0x0000003f00047c82 */ /* 0x000fc40008000000 */
[----:B------:R-:W-:Y:S02]  /*0c00*/  @UP0 ULOP3.LUT UR4, UR5, 0x1, URZ, 0xc0, !UPT ;  /* 0x0000000105040892 */ /* 0x000fe4000f8ec03f */
[----:B------:R-:W-:-:S12]  /*0c10*/  UIMAD UR5, UR5, -0x3, UR14 ;  /* 0xfffffffd050578a4 */ /* 0x000fd8000f8e020e */
.L_x_9:
[----:B------:R-:W-:Y:S01]  /*0c20*/  IMAD.MOV.U32 R8, RZ, RZ, -0x1 ;  /* 0xffffffffff087424 */ /* 0x000fe200078e00ff */
[----:B------:R-:W-:Y:S01]  /*0c30*/  ISETP.GE.U32.AND P0, PT, R18, UR18, PT ;  /* 0x0000001212007c0c */ /* 0x000fe2000bf06070 */
[----:B------:R-:W-:Y:S01]  /*0c40*/  IMAD.MOV.U32 R6, RZ, RZ, -0x1 ;  /* 0xffffffffff067424 */ /* 0x000fe200078e00ff */
[----:B------:R-:W-:Y:S01]  /*0c50*/  PRMT R0, RZ, 0x7610, R0 ;  /* 0x00007610ff007816 */ /* 0x000fe20000000000 */
[----:B------:R-:W-:Y:S01]  /*0c60*/  IMAD.MOV.U32 R7, RZ, RZ, -0x1 ;  /* 0xffffffffff077424 */ /* 0x000fe200078e00ff */
[----:B------:R2:W-:Y:S01]  /*0c70*/  STL [R1+0x80], R8 ;  /* 0x0000800801007387 */ /* 0x0005e20000100800 */
[----:B------:R-:W-:-:S03]  /*0c80*/  ISETP.GE.U32.AND.EX P0, PT, R19, UR19, PT, P0 ;  /* 0x0000001313007c0c */ /* 0x000fc6000bf06100 */
[----:B------:R2:W-:Y:S04]  /*0c90*/  STL [R1+0x74], R6 ;  /* 0x0000740601007387 */ /* 0x0005e80000100800 */
[----:B------:R2:W-:Y:S06]  /*0ca0*/  STL [R1+0x84], R7 ;  /* 0x0000840701007387 */ /* 0x0005ec0000100800 */
[----:B------:R-:W-:Y:S05]  /*0cb0*/  @P0 BRA `(.L_x_10) ;  /* 0x0000000400680947 */ /* 0x000fea0003800000 */
[----:B------:R-:W3:Y:S01]  /*0cc0*/  LDC.64 R14, c[0x0][0x628] ;  /* 0x00018a00ff0e7b82 */ /* 0x000ee20000000a00 */
[----:B--2---:R-:W-:Y:S02]  /*0cd0*/  IMAD.MOV.U32 R6, RZ, RZ, R18 ;  /* 0x000000ffff067224 */ /* 0x004fe400078e0012 */
[----:B------:R-:W-:-:S05]  /*0ce0*/  IMAD.MOV.U32 R7, RZ, RZ, R19 ;  /* 0x000000ffff077224 */ /* 0x000fca00078e0013 */
[----:B------:R-:W2:Y:S08]  /*0cf0*/  LDC R0, c[0x0][0x630] ;  /* 0x00018c00ff007b82 */ /* 0x000eb00000000800 */
[----:B------:R-:W4:Y:S01]  /*0d00*/  LDC.64 R16, c[0x0][0x620] ;  /* 0x00018800ff107b82 */ /* 0x000f220000000a00 */
[----:B---3--:R-:W-:-:S04]  /*0d10*/  ISETP.NE.U32.AND P0, PT, R14, RZ, PT ;  /* 0x000000ff0e00720c */ /* 0x008fc80003f05070 */
[----:B------:R-:W-:-:S13]  /*0d20*/  ISETP.NE.AND.EX P0, PT, R15, RZ, PT, P0 ;  /* 0x000000ff0f00720c */ /* 0x000fda0003f05300 */
[----:B--2-4-:R-:W-:Y:S05]  /*0d30*/  @!P0 BRA `(.L_x_11) ;  /* 0x0000000000288947 */ /* 0x014fea0003800000 */
[----:B------:R-:W2:Y:S02]  /*0d40*/  LDC R11, c[0x0][0x634] ;  /* 0x00018d00ff0b7b82 */ /* 0x000ea40000000800 */
[----:B--2---:R-:W-:-:S05]  /*0d50*/  IADD3 R11, P0, R18, R11, RZ ;  /* 0x0000000b120b7210 */ /* 0x004fca0007f1e0ff */
[----:B0-----:R-:W-:-:S04]  /*0d60*/  IMAD.X R13, RZ, RZ, R19, P0 ;  /* 0x000000ffff0d7224 */ /* 0x001fc800000e0613 */
[----:B------:R-:W-:-:S04]  /*0d70*/  IMAD.WIDE.U32 R6, R13, R14, RZ ;  /* 0x0000000e0d067225 */ /* 0x000fc800078e00ff */
[----:B------:R-:W-:-:S04]  /*0d80*/  IMAD.WIDE.U32 R8, P0, R11, R15, R6 ;  /* 0x0000000f0b087225 */ /* 0x000fc80007800006 */
[----:B------:R-:W-:-:S04]  /*0d90*/  IMAD.WIDE.U32 R6, R11, R14, RZ ;  /* 0x0000000e0b067225 */ /* 0x000fc800078e00ff */
[----:B------:R-:W-:Y:S01]  /*0da0*/  IMAD.X R11, RZ, RZ, RZ, P0 ;  /* 0x000000ffff0b7224 */ /* 0x000fe200000e06ff */
[----:B------:R-:W-:Y:S01]  /*0db0*/  IADD3 RZ, P0, R7, R8, RZ ;  /* 0x0000000807ff7210 */ /* 0x000fe20007f1e0ff */
[----:B------:R-:W-:-:S04]  /*0dc0*/  IMAD.MOV.U32 R10, RZ, RZ, R9 ;  /* 0x000000ffff0a7224 */ /* 0x000fc800078e0009 */
[----:B------:R-:W-:-:S08]  /*0dd0*/  IMAD.WIDE.U32.X R6, R13, R15, R10, P0 ;  /* 0x0000000f0d067225 */ /* 0x000fd000000e040a */
.L_x_11:
[-CC-:B------:R-:W-:Y:S01]  /*0de0*/  SHF.R.U64 R25, R6, R0.reuse, R7.reuse ;  /* 0x0000000006197219 */ /* 0x180fe20000001207 */
[----:B0-----:R-:W0:Y:S01]  /*0df0*/  LDC R10, c[0x0][0x618] ;  /* 0x00018600ff0a7b82 */ /* 0x001e220000000800 */
[----:B------:R-:W-:Y:S01]  /*0e00*/  SHF.R.U32.HI R5, RZ, R0, R7 ;  /* 0x00000000ff057219 */ /* 0x000fe20000011607 */
[----:B------:R-:W-:Y:S01]  /*0e10*/  IMAD.MOV.U32 R6, RZ, RZ, R18 ;  /* 0x000000ffff067224 */ /* 0x000fe200078e0012 */
[----:B------:R-:W-:Y:S01]  /*0e20*/  IADD3 R9, P0, RZ, -R25, RZ ;  /* 0x80000019ff097210 */ /* 0x000fe20007f1e0ff */
[----:B------:R-:W-:Y:S01]  /*0e30*/  IMAD.MOV.U32 R7, RZ, RZ, R19 ;  /* 0x000000ffff077224 */ /* 0x000fe200078e0013 */
[----:B------:R-:W-:Y:S01]  /*0e40*/  I2FP.F32.U32 R0, R4 ;  /* 0x0000000400007245 */ /* 0x000fe20000201000 */
[----:B------:R-:W-:Y:S02]  /*0e50*/  ULDC UR7, c[0x0][0x150] ;  /* 0x0000540000077ab9 */ /* 0x000fe40000000800 */
[----:B------:R-:W2:Y:S01]  /*0e60*/  LDC.64 R22, c[0x0][0x640] ;  /* 0x00019000ff167b82 */ /* 0x000ea20000000a00 */
[----:B------:R-:W-:-:S02]  /*0e70*/  IMAD.X R11, RZ, RZ, ~R5, P0 ;  /* 0x000000ffff0b7224 */ /* 0x000fc400000e0e05 */
[----:B------:R-:W-:Y:S01]  /*0e80*/  FMUL R0, R0, UR7 ;  /* 0x0000000700007c20 */ /* 0x000fe20008400000 */
[----:B------:R-:W-:Y:S01]  /*0e90*/  IMAD.WIDE.U32 R6, R9, R16, R6 ;  /* 0x0000001009067225 */ /* 0x000fe200078e0006 */
[----:B------:R-:W-:-:S03]  /*0ea0*/  ULDC UR7, c[0x0][0x154] ;  /* 0x0000550000077ab9 */ /* 0x000fc60000000800 */
[----:B------:R-:W-:Y:S01]  /*0eb0*/  IMAD R8, R11, R16, RZ ;  /* 0x000000100b087224 */ /* 0x000fe200078e02ff */
[----:B------:R-:W3:Y:S01]  /*0ec0*/  LDC R5, c[0x0][0x144] ;  /* 0x00005100ff057b82 */ /* 0x000ee20000000800 */
[----:B------:R-:W4:Y:S02]  /*0ed0*/  F2I.U32.TRUNC.NTZ R0, R0 ;  /* 0x0000000000007305 */ /* 0x000f24000020f000 */
[----:B------:R-:W-:-:S04]  /*0ee0*/  IMAD R9, R9, R17, R8 ;  /* 0x0000001109097224 */ /* 0x000fc800078e0208 */
[----:B------:R-:W-:Y:S01]  /*0ef0*/  IMAD.IADD R7, R7, 0x1, R9 ;  /* 0x0000000107077824 */ /* 0x000fe200078e0209 */
[----:B------:R-:W5:Y:S01]  /*0f00*/  LDC R16, c[0x0][0x608] ;  /* 0x00018200ff107b82 */ /* 0x000f620000000800 */
[----:B------:R-:W-:-:S03]  /*0f10*/  IMAD.MOV.U32 R9, RZ, RZ, -0x1 ;  /* 0xffffffffff097424 */ /* 0x000fc600078e00ff */
[--C-:B0-----:R-:W-:Y:S02]  /*0f20*/  SHF.R.U64 R14, R6, R10, R7.reuse ;  /* 0x0000000a060e7219 */ /* 0x101fe40000001207 */
[----:B------:R-:W-:Y:S02]  /*0f30*/  I2FP.F32.U32 R6, R12 ;  /* 0x0000000c00067245 */ /* 0x000fe40000201000 */
[----:B------:R-:W0:Y:S01]  /*0f40*/  LDC R20, c[0x0][0x658] ;  /* 0x00019600ff147b82 */ /* 0x000e220000000800 */
[----:B--2---:R-:W-:Y:S01]  /*0f50*/  ISETP.NE.U32.AND P0, PT, R22, RZ, PT ;  /* 0x000000ff1600720c */ /* 0x004fe20003f05070 */
[----:B----4-:R-:W-:Y:S02]  /*0f60*/  IMAD.MOV R8, RZ, RZ, -R0 ;  /* 0x000000ffff087224 */ /* 0x010fe400078e0a00 */
[----:B------:R-:W-:Y:S01]  /*0f70*/  FMUL R6, R6, UR7 ;  /* 0x0000000706067c20 */ /* 0x000fe20008400000 */
[----:B------:R-:W-:Y:S02]  /*0f80*/  SHF.R.U32.HI R7, RZ, R10, R7 ;  /* 0x0000000aff077219 */ /* 0x000fe40000011607 */
[----:B------:R-:W-:Y:S01]  /*0f90*/  ISETP.NE.AND.EX P0, PT, R23, RZ, PT, P0 ;  /* 0x000000ff1700720c */ /* 0x000fe20003f05300 */
[----:B------:R2:W4:Y:S01]  /*0fa0*/  F2I.U32.TRUNC.NTZ R13, R6 ;  /* 0x00000006000d7305 */ /* 0x000522000020f000 */
[----:B------:R-:W2:Y:S01]  /*0fb0*/  LDC R15, c[0x0][0x148] ;  /* 0x00005200ff0f7b82 */ /* 0x000ea20000000800 */
[----:B---3--:R-:W-:-:S07]  /*0fc0*/  IMAD R0, R5, R8, R4 ;  /* 0x0000000805007224 */ /* 0x008fce00078e0204 */
[----:B-1----:R-:W1:Y:S01]  /*0fd0*/  LDC R18, c[0x0][0x600] ;  /* 0x00018000ff127b82 */ /* 0x002e620000000800 */
[-CC-:B-----5:R-:W-:Y:S02]  /*0fe0*/  SHF.R.U64 R26, R14, R16.reuse, R7.reuse ;  /* 0x000000100e1a7219 */ /* 0x1a0fe40000001207 */
[----:B------:R-:W-:Y:S01]  /*0ff0*/  SHF.R.U32.HI R5, RZ, R16, R7 ;  /* 0x00000010ff057219 */ /* 0x000fe20000011607 */
[----:B------:R-:W-:-:S04]  /*1000*/  IMAD.MOV.U32 R7, RZ, RZ, 0x1 ;  /* 0x00000001ff077424 */ /* 0x000fc800078e00ff */
[----:B------:R-:W3:Y:S01]  /*1010*/  LDC R19, c[0x0][0x648] ;  /* 0x00019200ff137b82 */ /* 0x000ee20000000800 */
[-C--:B0-----:R-:W-:Y:S02]  /*1020*/  SHF.L.U32 R4, R9, R20.reuse, RZ ;  /* 0x0000001409047219 */ /* 0x081fe400000006ff */
[--C-:B------:R-:W-:Y:S02]  /*1030*/  SHF.R.U64 R16, R26, R20, R5.reuse ;  /* 0x000000141a107219 */ /* 0x100fe40000001205 */
[----:B------:R-:W-:Y:S02]  /*1040*/  LOP3.LUT R11, RZ, R4, RZ, 0x33, !PT ;  /* 0x00000004ff0b7212 */ /* 0x000fe400078e33ff */
[-C--:B------:R-:W-:Y:S01]  /*1050*/  SHF.R.U32.HI R5, RZ, R20.reuse, R5 ;  /* 0x00000014ff057219 */ /* 0x080fe20000011605 */
[----:B------:R-:W0:Y:S01]  /*1060*/  LDC R21, c[0x0][0x638] ;  /* 0x00018e00ff157b82 */ /* 0x000e220000000800 */
[----:B------:R-:W-:Y:S01]  /*1070*/  SHF.L.U32 R10, R7, R20, RZ ;  /* 0x00000014070a7219 */ /* 0x000fe200000006ff */
[----:B------:R-:W-:-:S06]  /*1080*/  IMAD.MOV.U32 R4, RZ, RZ, R16 ;  /* 0x000000ffff047224 */ /* 0x000fcc00078e0010 */
[----:B------:R-:W0:Y:S01]  /*1090*/  LDC R24, c[0x0][0x610] ;  /* 0x00018400ff187b82 */ /* 0x000e220000000800 */
[----:B--2-4-:R-:W-:Y:S05]  /*10a0*/  @!P0 BRA `(.L_x_12) ;  /* 0x0000000000288947 */ /* 0x014fea0003800000 */
[----:B------:R-:W2:Y:S02]  /*10b0*/  LDC R9, c[0x0][0x64c] ;  /* 0x00019300ff097b82 */ /* 0x000ea40000000800 */
[----:B--2---:R-:W-:-:S05]  /*10c0*/  IADD3 R9, P0, R16, R9, RZ ;  /* 0x0000000910097210 */ /* 0x004fca0007f1e0ff */
[----:B------:R-:W-:-:S04]  /*10d0*/  IMAD.X R17, RZ, RZ, R5, P0 ;  /* 0x000000ffff117224 */ /* 0x000fc800000e0605 */
[----:B------:R-:W-:-:S04]  /*10e0*/  IMAD.WIDE.U32 R4, R17, R22, RZ ;  /* 0x0000001611047225 */ /* 0x000fc800078e00ff */
[----:B------:R-:W-:-:S04]  /*10f0*/  IMAD.WIDE.U32 R6, P0, R9, R23, R4 ;  /* 0x0000001709067225 */ /* 0x000fc80007800004 */
[----:B------:R-:W-:-:S04]  /*1100*/  IMAD.WIDE.U32 R4, R9, R22, RZ ;  /* 0x0000001609047225 */ /* 0x000fc800078e00ff */
[----:B------:R-:W-:Y:S01]  /*1110*/  IMAD.X R9, RZ, RZ, RZ, P0 ;  /* 0x000000ffff097224 */ /* 0x000fe200000e06ff */
[----:B------:R-:W-:Y:S01]  /*1120*/  IADD3 RZ, P0, R5, R6, RZ ;  /* 0x0000000605ff7210 */ /* 0x000fe20007f1e0ff */
[----:B------:R-:W-:-:S04]  /*1130*/  IMAD.MOV.U32 R8, RZ, RZ, R7 ;  /* 0x000000ffff087224 */ /* 0x000fc800078e0007 */
[----:B------:R-:W-:-:S08]  /*1140*/  IMAD.WIDE.U32.X R4, R17, R23, R8, P0 ;  /* 0x0000001711047225 */ /* 0x000fd000000e0408 */
.L_x_12:
[----:B---3--:R-:W-:Y:S01]  /*1150*/  SHF.R.U64 R4, R4, R19, R5 ;  /* 0x0000001304047219 */ /* 0x008fe20000001205 */
[----:B-1----:R-:W-:Y:S01]  /*1160*/  VIADD R5, R18, 0xffffffff ;  /* 0xffffffff12057836 */ /* 0x002fe20000000000 */
[----:B------:R-:W-:Y:S01]  /*1170*/  LOP3.LUT R11, R26, R11, RZ, 0xc0, !PT ;  /* 0x0000000b1a0b7212 */ /* 0x000fe200078ec0ff */
[----:B------:R-:W-:Y:S02]  /*1180*/  IMAD.MOV R13, RZ, RZ, -R13 ;  /* 0x000000ffff0d7224 */ /* 0x000fe400078e0a0d */
[----:B------:R-:W-:Y:S01]  /*1190*/  IMAD.MOV R6, RZ, RZ, -R4 ;  /* 0x000000ffff067224 */ /* 0x000fe200078e0a04 */
[----:B------:R-:W-:Y:S01]  /*11a0*/  LOP3.LUT R14, R14, R5, RZ, 0xc0, !PT ;  /* 0x000000050e0e7212 */ /* 0x000fe200078ec0ff */
[----:B------:R-:W-:Y:S02]  /*11b0*/  @P2 IMAD R0, R15, R13, R12 ;  /* 0x0000000d0f002224 */ /* 0x000fe400078e020c */
[----:B------:R-:W-:Y:S02]  /*11c0*/  IMAD R11, R10, R4, R11 ;  /* 0x000000040a0b7224 */ /* 0x000fe400078e020b */
[----:B0-----:R-:W-:-:S02]  /*11d0*/  IMAD R5, R6, R21, R16 ;  /* 0x0000001506057224 */ /* 0x001fc400078e0210 */
[----:B------:R-:W-:Y:S02]  /*11e0*/  IMAD R4, R11, R24, R0 ;  /* 0x000000180b047224 */ /* 0x000fe400078e0200 */
[----:B------:R-:W-:Y:S02]  /*11f0*/  IMAD R5, R5, R18, R14 ;  /* 0x0000001205057224 */ /* 0x000fe400078e020e */
[----:B------:R-:W-:-:S03]  /*1200*/  IMAD.MOV.U32 R0, RZ, RZ, 0x1 ;  /* 0x00000001ff007424 */ /* 0x000fc600078e00ff */
[----:B------:R-:W-:Y:S02]  /*1210*/  SEL R6, R5, R4, !P2 ;  /* 0x0000000405067207 */ /* 0x000fe40005000000 */
[----:B------:R-:W-:-:S03]  /*1220*/  SEL R4, R4, R5, !P2 ;  /* 0x0000000504047207 */ /* 0x000fc60005000000 */
[----:B------:R3:W-:Y:S04]  /*1230*/  STL [R1+0x84], R6 ;  /* 0x0000840601007387 */ /* 0x0007e80000100800 */
[----:B------:R3:W-:Y:S04]  /*1240*/  STL [R1+0x74], R25 ;  /* 0x0000741901007387 */ /* 0x0007e80000100800 */
[----:B------:R3:W-:Y:S02]  /*1250*/  STL [R1+0x80], R4 ;  /* 0x0000800401007387 */ /* 0x0007e40000100800 */
.L_x_10:
[----:B------:R-:W-:Y:S05]  /*1260*/  @!P1 BRA `(.L_x_13) ;  /* 0x000000d800c09947 */ /* 0x000fea0003800000 */
[----:B------:R-:W-:-:S06]  /*1270*/  UISETP.GT.U32.AND UP0, UPT, UR12, 0x1, UPT ;  /* 0x000000010c00788c */ /* 0x000fcc000bf04070 */
[----:B------:R-:W-:-:S13]  /*1280*/  PLOP3.LUT P0, PT, PT, PT, UP0, 0x80, 0x0 ;  /* 0x000000000000781c */ /* 0x000fda0003f0f008 */
[----:B------:R-:W-:Y:S05]  /*1290*/  @P0 EXIT ;  /* 0x000000000000094d */ /* 0x000fea0003800000 */
.L_x_14:
[----:B------:R-:W-:-:S08]  /*12a0*/  NOP ;  /* 0x0000000000007918 */ /* 0x000fd00000000000 */
[----:B------:R-:W4:Y:S02]  /*12b0*/  USETMAXREG.TRY_ALLOC.CTAPOOL UP0, 0xe8 ;  /* 0x000000e8000079c8 */ /* 0x000f240008000600 */
[----:B----4-:R-:W-:-:S13]  /*12c0*/  PLOP3.LUT P0, PT, PT, PT, UP0, 0x80, 0x0 ;  /* 0x000000000000781c */ /* 0x010fda0003f0f008 */
[----:B------:R-:W-:Y:S05]  /*12d0*/  @!P0 BRA `(.L_x_14) ;  /* 0xfffffffc00f08947 */ /* 0x000fea000383ffff */
[----:B------:R-:W-:-:S13]  /*12e0*/  LOP3.LUT P0, RZ, R0, 0xff, RZ, 0xc0, !PT ;  /* 0x000000ff00ff7812 */ /* 0x000fda000780c0ff */
[----:B------:R-:W-:Y:S05]  /*12f0*/  @!P0 EXIT ;  /* 0x000000000000894d */ /* 0x000fea0003800000 */
[----:B------:R-:W4:Y:S01]  /*1300*/  S2UR UR6, SR_CgaCtaId ;  /* 0x00000000000679c3 */ /* 0x000f220000008800 */
[----:B------:R-:W-:Y:S01]  /*1310*/  SHF.R.S32.HI R0, RZ, 0x1f, R3 ;  /* 0x0000001fff007819 */ /* 0x000fe20000011403 */
[----:B------:R-:W-:Y:S01]  /*1320*/  UIADD3 UR7, UR17, -0x1, URZ ;  /* 0xffffffff11077890 */ /* 0x000fe2000fffe03f */
[----:B------:R-:W-:Y:S02]  /*1330*/  UMOV UR12, 0x400 ;  /* 0x00000400000c7882 */ /* 0x000fe40000000000 */
[CC--:B------:R-:W-:Y:S01]  /*1340*/  LEA.HI R2, R0.reuse, R3.reuse, RZ, 0x2 ;  /* 0x0000000300027211 */ /* 0x0c0fe200078f10ff */
[----:B------:R-:W-:Y:S01]  /*1350*/  UISETP.LT.AND UP0, UPT, UR14, 0x1, UPT ;  /* 0x000000010e00788c */ /* 0x000fe2000bf01270 */
[----:B------:R-:W-:Y:S01]  /*1360*/  LEA.HI R0, R0, R3, RZ, 0x5 ;  /* 0x0000000300007211 */ /* 0x000fe200078f28ff */
[----:B------:R-:W-:Y:S01]  /*1370*/  ULOP3.LUT UR26, UR13, 0x1, URZ, 0xfc, !UPT ;  /* 0x000000010d1a7892 */ /* 0x000fe2000f8efc3f */
[--C-:B---3--:R-:W-:Y:S01]  /*1380*/  SHF.R.S32.HI R4, RZ, 0x2, R2.reuse ;  /* 0x00000002ff047819 */ /* 0x108fe20000011402 */
[----:B------:R-:W-:Y:S01]  /*1390*/  USEL UR16, UR14, 0x1, UP0 ;  /* 0x000000010e107887 */ /* 0x000fe20008000000 */
[----:B------:R-:W-:Y:S01]  /*13a0*/  SHF.R.S32.HI R5, RZ, 0x1f, R2 ;  /* 0x0000001fff057819 */ /* 0x000fe20000011402 */
[----:B------:R-:W-:-:S02]  /*13b0*/  UISETP.NE.AND UP0, UPT, UR7, URZ, UPT ;  /* 0x0000003f0700728c */ /* 0x000fc4000bf05270 */
[----:B------:R-:W-:Y:S01]  /*13c0*/  USHF.L.U32 UR27, UR14, 0x1, URZ ;  /* 0x000000010e1b7899 */ /* 0x000fe2000800063f */
[----:B------:R-:W-:Y:S01]  /*13d0*/  LEA.HI R5, R5, R4, RZ, 0x3 ;  /* 0x0000000405057211 */ /* 0x000fe200078f18ff */
[----:B------:R-:W-:Y:S02]  /*13e0*/  UIADD3 UR16, -UR16, UR14, URZ ;  /* 0x0000000e10107290 */ /* 0x000fe4000fffe13f */
[----:B------:R-:W-:Y:S01]  /*13f0*/  USEL UR29, URZ, 0x1, UP0 ;  /* 0x000000013f1d7887 */ /* 0x000fe20008000000 */
[----:B------:R-:W-:Y:S01]  /*1400*/  LOP3.LUT R5, R5, 0xfffffff8, RZ, 0xc0, !PT ;  /* 0xfffffff805057812 */ /* 0x000fe200078ec0ff */
[----:B----4-:R-:W-:-:S04]  /*1410*/  ULEA UR12, UR6, UR12, 0x18 ;  /* 0x0000000c060c7291 */ /* 0x010fc8000f8ec03f */
[----:B------:R-:W-:Y:S01]  /*1420*/  IMAD.IADD R2, R4, 0x1, -R5 ;  /* 0x0000000104027824 */ /* 0x000fe200078e0a05 */
[----:B------:R-:W-:Y:S01]  /*1430*/  USHF.L.U32 UR6, UR7, 0x3, URZ ;  /* 0x0000000307067899 */ /* 0x000fe2000800063f */
[----:B------:R-:W-:Y:S01]  /*1440*/  SHF.R.S32.HI R5, RZ, 0x5, R0 ;  /* 0x00000005ff057819 */ /* 0x000fe20000011400 */
[----:B------:R-:W-:Y:S02]  /*1450*/  UIADD3 UR28, UR12, 0x40, URZ ;  /* 0x000000400c1c7890 */ /* 0x000fe4000fffe03f */
[----:B------:R-:W-:Y:S01]  /*1460*/  ULOP3.LUT UR6, UR6, 0x8, URZ, 0xc0, !UPT ;  /* 0x0000000806067892 */ /* 0x000fe2000f8ec03f */
[--C-:B------:R-:W-:Y:S01]  /*1470*/  SHF.R.S32.HI R3, RZ, 0x1f, R2.reuse ;  /* 0x0000001fff037819 */ /* 0x100fe20000011402 */
[C-C-:B------:R-:W-:Y:S01]  /*1480*/  IMAD R0, R5.reuse, -0x10, -R2.reuse ;  /* 0xfffffff005007824 */ /* 0x140fe200078e0a02 */
[----:B------:R-:W-:Y:S02]  /*1490*/  ULEA UR17, UR17, UR28, 0x3 ;  /* 0x0000001c11117291 */ /* 0x000fe4000f8e183f */
[----:B------:R-:W-:Y:S01]  /*14a0*/  ULOP3.LUT UR30, UR6, 0x8, URZ, 0x3c, !UPT ;  /* 0x00000008061e7892 */ /* 0x000fe2000f8e3c3f */
[----:B------:R-:W-:Y:S01]  /*14b0*/  IMAD.WIDE R2, R5, 0x10, R2 ;  /* 0x0000001005027825 */ /* 0x000fe200078e0202 */
[----:B------:R-:W-:-:S03]  /*14c0*/  ULOP3.LUT UR18, UR6, 0x18, URZ, 0x3c, !UPT ;  /* 0x0000001806127892 */ /* 0x000fc6000f8e3c3f */
[----:B------:R-:W-:Y:S02]  /*14d0*/  ULDC UR6, c[0x0][0x284] ;  /* 0x0000a10000067ab9 */ /* 0x000fe40000000800 */
[----:B------:R-:W-:-:S05]  /*14e0*/  VIADD R0, R0, UR6 ;  /* 0x0000000600007c36 */ /* 0x000fca0008000000 */
[----:B------:R3:W-:Y:S04]  /*14f0*/  STL [R1+0x90], R0 ;  /* 0x0000900001007387 */ /* 0x0007e80000100800 */
[----:B------:R3:W-:Y:S02]  /*1500*/  STL.64 [R1+0x88], R2 ;  /* 0x0000880201007387 */ /* 0x0007e40000100a00 */
.L_x_297:
[----:B---3--:R-:W-:Y:S01]  /*1510*/  IMAD.U32 R0, RZ, RZ, UR29 ;  /* 0x0000001dff007e24 */ /* 0x008fe2000f8e00ff */
[----:B0-2---:R-:W3:Y:S01]  /*1520*/  LDC R2, c[0x0][0x28c] ;  /* 0x0000a300ff027b82 */ /* 0x005ee20000000800 */
[----:B------:R-:W-:Y:S01]  /*1530*/  UMOV UR6, URZ ;  /* 0x0000003f00067c82 */ /* 0x000fe20008000000 */
[----:B------:R-:W-:Y:S02]  /*1540*/  UMOV UR19, UR5 ;  /* 0x0000000500137c82 */ /* 0x000fe40008000000 */
[----:B------:R-:W-:-:S04]  /*1550*/  SHF.L.U32 R0, R0, 0x1f, RZ ;  /* 0x0000001f00007819 */ /* 0x000fc800000006ff */
[----:B----4-:R-:W4:Y:S01]  /*1560*/  SYNCS.PHASECHK.TRANS64.TRYWAIT P0, [UR17+-0x8], R0 ;  /* 0xfffff800ff0075a7 */ /* 0x010f220008000151 */
[----:B---3--:R-:W-:Y:S01]  /*1570*/  ISETP.GE.AND P1, PT, R2, 0x1, PT ;  /* 0x000000010200780c */ /* 0x008fe20003f26270 */
[----:B-1--4-:R-:W-:-:S12]  /*1580*/  @!P0 BRA `(.L_x_15) ;  /* 0x000000e400f48947 */ /* 0x012fd80003800000 */
.L_x_318:
[----:B------:R4:W-:Y:S01]  /*1590*/  STL [R1+0x70], RZ ;  /* 0x000070ff01007387 */ /* 0x0009e20000100800 */
[----:B------:R-:W-:Y:S01]  /*15a0*/  UMOV UR7, URZ ;  /* 0x0000003f00077c82 */ /* 0x000fe20008000000 */
[----:B------:R-:W-:Y:S01]  /*15b0*/  UMOV UR8, URZ ;  /* 0x0000003f00087c82 */ /* 0x000fe20008000000 */
[----:B---3--:R-:W-:Y:S01]  /*15c0*/  IMAD.MOV.U32 R0, RZ, RZ, RZ ;  /* 0x000000ffff007224 */ /* 0x008fe200078e00ff */
[----:B------:R4:W-:Y:S01]  /*15d0*/  STL [R1+0x6c], RZ ;  /* 0x00006cff01007387 */ /* 0x0009e20000100800 */
[----:B------:R-:W-:Y:S02]  /*15e0*/  CS2R R2, SRZ ;  /* 0x0000000000027805 */ /* 0x000fe4000001ff00 */
[----:B------:R-:W-:Y:S02]  /*15f0*/  CS2R R4, SRZ ;  /* 0x0000000000047805 */ /* 0x000fe4000001ff00 */
[----:B--2---:R-:W-:Y:S01]  /*1600*/  CS2R R6, SRZ ;  /* 0x0000000000067805 */ /* 0x004fe2000001ff00 */
[----:B------:R4:W-:Y:S01]  /*1610*/  STL [R1+0x68], RZ ;  /* 0x000068ff01007387 */ /* 0x0009e20000100800 */
[----:B------:R-:W-:-:S02]  /*1620*/  CS2R R8, SRZ ;  /* 0x0000000000087805 */ /* 0x000fc4000001ff00 */
[----:B0-----:R-:W-:Y:S02]  /*1630*/  CS2R R10, SRZ ;  /* 0x00000000000a7805 */ /* 0x001fe4000001ff00 */
[----:B------:R-:W-:Y:S01]  /*1640*/  CS2R R12, SRZ ;  /* 0x00000000000c7805 */ /* 0x000fe2000001ff00 */
[----:B------:R4:W-:Y:S01]  /*1650*/  STL [R1+0x64], RZ ;  /* 0x000064ff01007387 */ /* 0x0009e20000100800 */
[----:B------:R-:W-:Y:S02]  /*1660*/  CS2R R14, SRZ ;  /* 0x00000000000e7805 */ /* 0x000fe4000001ff00 */
[----:B------:R-:W-:Y:S02]  /*1670*/  CS2R R16, SRZ ;  /* 0x0000000000107805 */ /* 0x000fe4000001ff00 */
[----:B-1----:R-:W-:Y:S01]  /*1680*/  CS2R R18, SRZ ;  /* 0x0000000000127805 */ /* 0x002fe2000001ff00 */
[----:B------:R4:W-:Y:S01]  /*1690*/  STL [R1+0x60], RZ ;  /* 0x000060ff01007387 */ /* 0x0009e20000100800 */
[----:B------:R-:W-:-:S02]  /*16a0*/  CS2R R20, SRZ ;  /* 0x0000000000147805 */ /* 0x000fc4000001ff00 */
[----:B------:R-:W-:Y:S02]  /*16b0*/  CS2R R22, SRZ ;  /* 0x0000000000167805 */ /* 0x000fe4000001ff00 */
[----:B------:R-:W-:Y:S01]  /*16c0*/  CS2R R152, SRZ ;  /* 0x0000000000987805 */ /* 0x000fe2000001ff00 */
[----:B------:R4:W-:Y:S01]  /*16d0*/  STL [R1+0x5c], RZ ;  /* 0x00005cff01007387 */ /* 0x0009e20000100800 */
[----:B------:R-:W-:Y:S02]  /*16e0*/  CS2R R154, SRZ ;  /* 0x00000000009a7805 */ /* 0x000fe4000001ff00 */
[----:B------:R-:W-:Y:S02]  /*16f0*/  CS2R R156, SRZ ;  /* 0x00000000009c7805 */ /* 0x000fe4000001ff00 */
[----:B------:R-:W-:Y:S01]  /*1700*/  CS2R R158, SRZ ;  /* 0x00000000009e7805 */ /* 0x000fe2000001ff00 */
        /* <DEDUP_REMOVED lines=45> */
[----:B------:R-:W-:Y:S01]  /*19e0*/  CS2R R226, SRZ ;  /* 0x0000000000e27805 */ /* 0x000fe2000001ff00 */
[----:B------:R-:W-:Y:S01]  /*19f0*/  IMAD.U32 R228, RZ, RZ, UR4 ;  /* 0x00000004ffe47e24 */ /* 0x000fe2000f8e00ff */
[----:B------:R-:W-:Y:S01]  /*1a00*/  CS2R R24, SRZ ;  /* 0x0000000000187805 */ /* 0x000fe2000001ff00 */
[----:B------:R4:W-:Y:S01]  /*1a10*/  STL [R1+0x28], RZ ;  /* 0x000028ff01007387 */ /* 0x0009e20000100800 */
[----:B------:R-:W-:Y:S02]  /*1a20*/  CS2R R26, SRZ ;  /* 0x00000000001a7805 */ /* 0x000fe4000001ff00 */
[----:B------:R-:W-:-:S02]  /*1a30*/  CS2R R28, SRZ ;  /* 0x00000000001c7805 */ /* 0x000fc4000001ff00 */
[----:B------:R-:W-:Y:S01]  /*1a40*/  CS2R R30, SRZ ;  /* 0x00000000001e7805 */ /* 0x000fe2000001ff00 */
[----:B------:R4:W-:Y:S01]  /*1a50*/  STL [R1+0x24], RZ ;  /* 0x000024ff01007387 */ /* 0x0009e20000100800 */
[----:B------:R-:W-:Y:S02]  /*1a60*/  CS2R R32, SRZ ;  /* 0x0000000000207805 */ /* 0x000fe4000001ff00 */
[----:B------:R-:W-:Y:S02]  /*1a70*/  CS2R R34, SRZ ;  /* 0x0000000000227805 */ /* 0x000fe4000001ff00 */
        /* <DEDUP_REMOVED lines=33> */
[----:B------:R4:W-:Y:S01]  /*1c90*/  STL [R1], RZ ;  /* 0x000000ff01007387 */ /* 0x0009e20000100800 */
[----:B------:R-:W-:Y:S02]  /*1ca0*/  CS2R R86, SRZ ;  /* 0x0000000000567805 */ /* 0x000fe4000001ff00 */
[----:B------:R-:W-:-:S02]  /*1cb0*/  CS2R R88, SRZ ;  /* 0x0000000000587805 */ /* 0x000fc4000001ff00 */
[----:B------:R-:W-:Y:S02]  /*1cc0*/  CS2R R90, SRZ ;  /* 0x00000000005a7805 */ /* 0x000fe4000001ff00 */
[----:B------:R-:W-:Y:S02]  /*1cd0*/  CS2R R92, SRZ ;  /* 0x00000000005c7805 */ /* 0x000fe4000001ff00 */
[----:B------:R-:W-:Y:S02]  /*1ce0*/  CS2R R94, SRZ ;  /* 0x00000000005e7805 */ /* 0x000fe4000001ff00 */
[----:B------:R-:W-:Y:S02]  /*1cf0*/  CS2R R96, SRZ ;  /* 0x0000000000607805 */ /* 0x000fe4000001ff00 */
        /* <DEDUP_REMOVED lines=26> */
[----:B------:R-:W-:Y:S01]  /*1ea0*/  CS2R R150, SRZ ;  /* 0x0000000000967805 */ /* 0x000fe2000001ff00 */
[----:B----4-:R-:W-:Y:S06]  /*1eb0*/  @!P1 BRA `(.L_x_16) ;  /* 0x0000001000749947 */ /* 0x010fec0003800000 */
[----:B------:R-:W-:-:S06]  /*1ec0*/  UISETP.NE.AND UP0, UPT, UR26, 0x3, UPT ;  /* 0x000000031a00788c */ /* 0x000fcc000bf05270 */
[----:B------:R-:W-:-:S13]  /*1ed0*/  PLOP3.LUT P1, PT, PT, PT, UP0, 0x80, 0x0 ;  /* 0x000000000000781c */ /* 0x000fda0003f2f008 */
[----:B------:R-:W-:Y:S05]  /*1ee0*/  @!P1 BRA `(.L_x_17) ;  /* 0x0000000000049947 */ /* 0x000fea0003800000 */
[----:B------:R-:W-:Y:S01]  /*1ef0*/  BPT.TRAP 0x1 ;  /* 0x000000040000795c */ /* 0x000fe20000300000 */
.L_x_17:
[----:B------:R-:W-:Y:S01]  /*1f00*/  ULEA UR6, UR5, UR12, 0x3 ;  /* 0x0000000c05067291 */ /* 0x000fe2000f8e183f */
[----:B------:R-:W-:-:S05]  /*1f10*/  IMAD.U32 R0, RZ, RZ, UR4 ;  /* 0x00000004ff007e24 */ /* 0x000fca000f8e00ff */
[----:B------:R-:W-:-:S04]  /*1f20*/  SHF.L.U32 R0, R0, 0x1f, RZ ;  /* 0x0000001f00007819 */ /* 0x000fc800000006ff */
[----:B------:R0:W1:Y:S01]  /*1f30*/  SYNCS.PHASECHK.TRANS64.TRYWAIT P0, [UR6], R0 ;  /* 0x00000000ff0075a7 */ /* 0x0000620008000146 */
[----:B------:R-:W-:Y:S05]  /*1f40*/  @!P1 BRA `(.L_x_18) ;  /* 0x0000000000049947 */ /* 0x000fea0003800000 */
[----:B------:R-:W-:Y:S01]  /*1f50*/  BPT.TRAP 0x1 ;  /* 0x000000040000795c */ /* 0x000fe20000300000 */
.L_x_18:
[----:B-1----:R-:W-:Y:S05]  /*1f60*/  @P0 BRA `(.L_x_19) ;  /* 0x0000000000080947 */ /* 0x002fea0003800000 */
[----:B------:R-:W1:Y:S02]  /*1f70*/  SYNCS.PHASECHK.TRANS64.TRYWAIT P0, [UR6], R0 ;  /* 0x00000000ff0075a7 */ /* 0x000e640008000146 */
[----:B-1----:R-:W-:Y:S05]  /*1f80*/  @!P0 BRA `(.L_x_20) ;  /* 0x000000dc008c8947 */ /* 0x002fea0003800000 */
.L_x_19:
[----:B------:R-:W-:Y:S01]  /*1f90*/  UIADD3 UR6, UR12, 0x100, URZ ;  /* 0x000001000c067890 */ /* 0x000fe2000fffe03f */
[----:B------:R-:W-:Y:S01]  /*1fa0*/  WARPGROUP.ARRIVE ;  /* 0x00000000000079c5 */ /* 0x000fe20000000000 */
[----:B------:R-:W-:Y:S01]  /*1fb0*/  UIADD3 UR7, UR12, 0x3100, URZ ;  /* 0x000031000c077890 */ /* 0x000fe2000fffe03f */
[----:B------:R2:W-:Y:S01]  /*1fc0*/  STL [R1+0x70], RZ ;  /* 0x000070ff01007387 */ /* 0x0005e20000100800 */
[----:B------:R-:W-:Y:S01]  /*1fd0*/  USHF.R.U32.HI UR6, URZ, 0x4, UR6 ;  /* 0x000000043f067899 */ /* 0x000fe20008011606 */
[----:B01----:R-:W-:Y:S01]  /*1fe0*/  IMAD.MOV.U32 R0, RZ, RZ, RZ ;  /* 0x000000ffff007224 */ /* 0x003fe200078e00ff */
[----:B------:R-:W-:Y:S01]  /*1ff0*/  USHF.R.U32.HI UR7, URZ, 0x4, UR7 ;  /* 0x000000043f077899 */ /* 0x000fe20008011607 */
[----:B------:R2:W-:Y:S01]  /*2000*/  STL [R1+0x6c], RZ ;  /* 0x00006cff01007387 */ /* 0x0005e20000100800 */
[----:B------:R-:W-:Y:S01]  /*2010*/  ULOP3.LUT UR6, UR6, 0x3fff, URZ, 0xc0, !UPT ;  /* 0x00003fff06067892 */ /* 0x000fe2000f8ec03f */
[----:B------:R-:W-:Y:S01]  /*2020*/  CS2R R2, SRZ ;  /* 0x0000000000027805 */ /* 0x000fe2000001ff00 */
[----:B------:R-:W-:Y:S01]  /*2030*/  ULOP3.LUT UR7, UR7, 0x3fff, URZ, 0xc0, !UPT ;  /* 0x00003fff07077892 */ /* 0x000fe2000f8ec03f */
[----:B------:R2:W-:Y:S01]  /*2040*/  STL [R1+0x68], RZ ;  /* 0x000068ff01007387 */ /* 0x0005e20000100800 */
[----:B------:R-:W-:Y:S01]  /*2050*/  ULOP3.LUT UR6, UR6, 0x10000, URZ, 0xfc, !UPT ;  /* 0x0001000006067892 */ /* 0x000fe2000f8efc3f */
[----:B------:R-:W-:Y:S01]  /*2060*/  CS2R R4, SRZ ;  /* 0x0000000000047805 */ /* 0x000fe2000001ff00 */
[----:B------:R-:W-:Y:S01]  /*2070*/  ULOP3.LUT UR7, UR7, 0x10000, URZ, 0xfc, !UPT ;  /* 0x0001000007077892 */ /* 0x000fe2000f8efc3f */
[----:B------:R2:W-:Y:S01]  /*2080*/  STL [R1+0x64], RZ ;  /* 0x000064ff01007387 */ /* 0x0005e20000100800 */
[----:B------:R-:W-:Y:S01]  /*2090*/  ULEA UR8, UR5, UR6, 0x8 ;  /* 0x0000000605087291 */ /* 0x000fe2000f8e403f */
[----:B------:R-:W-:Y:S01]  /*20a0*/  CS2R R6, SRZ ;  /* 0x0000000000067805 */ /* 0x000fe2000001ff00 */
[----:B------:R-:W-:Y:S01]  /*20b0*/  ULEA UR10, UR5, UR7, 0xa ;  /* 0x00000007050a7291 */ /* 0x000fe2000f8e503f */
[----:B------:R2:W-:Y:S01]  /*20c0*/  STL [R1+0x60], RZ ;  /* 0x000060ff01007387 */ /* 0x0005e20000100800 */
[----:B------:R-:W-:Y:S01]  /*20d0*/  UMOV UR9, 0x80000020 ;  /* 0x8000002000097882 */ /* 0x000fe20000000000 */
[----:B------:R-:W-:Y:S01]  /*20e0*/  UMOV UR11, 0x80000020 ;  /* 0x80000020000b7882 */ /* 0x000fe20000000000 */
[----:B------:R-:W-:Y:S01]  /*20f0*/  ULDC UR7, c[0x0][0x50c] ;  /* 0x0001430000077ab9 */ /* 0x000fe20000000800 */
[----:B------:R2:W-:Y:S01]  /*2100*/  STL [R1+0x5c], RZ ;  /* 0x00005cff01007387 */ /* 0x0005e20000100800 */
[----:B------:R-:W-:Y:S01]  /*2110*/  UISETP.NE.AND UP0, UPT, UR7, 0x2, UPT ;  /* 0x000000020700788c */ /* 0x000fe2000bf05270 */
[----:B------:R-:W-:Y:S01]  /*2120*/  CS2R R8, SRZ ;  /* 0x0000000000087805 */ /* 0x000fe2000001ff00 */
[----:B------:R-:W-:Y:S01]  /*2130*/  UMOV UR6, 0x2 ;  /* 0x0000000200067882 */ /* 0x000fe20000000000 */
[----:B------:R-:W-:Y:S01]  /*2140*/  QGMMA.64x256x32.F32.E5M2.E5M2 R24, gdesc[UR8], RZ, !UPT ;  /* 0x03e00000081879f3 */ /* 0x000fe2000c7038ff */
[----:B------:R2:W-:Y:S01]  /*2150*/  STL [R1+0x58], RZ ;  /* 0x000058ff01007387 */ /* 0x0005e20000100800 */
[----:B------:R-:W-:Y:S01]  /*2160*/  USEL UR7, URZ, 0x1, UP0 ;  /* 0x000000013f077887 */ /* 0x000fe20008000000 */
[----:B------:R-:W-:Y:S01]  /*2170*/  CS2R R10, SRZ ;  /* 0x00000000000a7805 */ /* 0x000fe2000001ff00 */
[----:B------:R-:W-:Y:S01]  /*2180*/  UIADD3 UR8, UR8, 0x2, URZ ;  /* 0x0000000208087890 */ /* 0x000fe2000fffe03f */
[----:B------:R2:W-:Y:S01]  /*2190*/  STL [R1+0x54], RZ ;  /* 0x000054ff01007387 */ /* 0x0005e20000100800 */
[----:B------:R-:W-:Y:S01]  /*21a0*/  UIADD3 UR10, UR10, 0x2, URZ ;  /* 0x000000020a0a7890 */ /* 0x000fe2000fffe03f */
[----:B------:R-:W-:-:S02]  /*21b0*/  CS2R R12, SRZ ;  /* 0x00000000000c7805 */ /* 0x000fc4000001ff00 */
[----:B------:R-:W-:Y:S01]  /*21c0*/  ISETP.NE.AND P0, PT, RZ, UR7, PT ;  /* 0x00000007ff007c0c */ /* 0x000fe2000bf05270 */
[----:B------:R2:W-:Y:S01]  /*21d0*/  STL [R1+0x50], RZ ;  /* 0x000050ff01007387 */ /* 0x0005e20000100800 */
[----:B------:R-:W-:Y:S01]  /*21e0*/  UMOV UR9, 0x80000020 ;  /* 0x8000002000097882 */ /* 0x000fe20000000000 */
[----:B------:R-:W-:Y:S01]  /*21f0*/  UMOV UR11, 0x80000020 ;  /* 0x80000020000b7882 */ /* 0x000fe20000000000 */
        /* <DEDUP_REMOVED lines=57> */
[----:B------:R2:W-:Y:S04]  /*2590*/  STL [R1+0x14], RZ ;  /* 0x000014ff01007387 */ /* 0x0005e80000100800 */
[----:B------:R2:W-:Y:S04]  /*25a0*/  STL [R1+0x10], RZ ;  /* 0x000010ff01007387 */ /* 0x0005e80000100800 */
[----:B------:R2:W-:Y:S04]  /*25b0*/  STL [R1+0xc], RZ ;  /* 0x00000cff01007387 */ /* 0x0005e80000100800 */
[----:B------:R2:W-:Y:S04]  /*25c0*/  STL [R1+0x8], RZ ;  /* 0x000008ff01007387 */ /* 0x0005e80000100800 */
[----:B------:R2:W-:Y:S04]  /*25d0*/  STL [R1+0x4], RZ ;  /* 0x000004ff01007387 */ /* 0x0005e80000100800 */
[----:B------:R2:W-:Y:S01]  /*25e0*/  STL [R1], RZ ;  /* 0x000000ff01007387 */ /* 0x0005e20000100800 */
[----:B------:R-:W-:Y:S01]  /*25f0*/  QGMMA.64x256x32.F32.E5M2.E5M2 R24, gdesc[UR8], R24, gsb0 ;  /* 0x03e00000081879f3 */ /* 0x000fe20008003818 */
[----:B------:R-:W-:Y:S05]  /*2600*/  @!P0 BRA `(.L_x_21) ;  /* 0x0000000800848947 */ /* 0x000fea0003800000 */
[----:B------:R-:W-:Y:S02]  /*2610*/  WARPGROUP.DEPBAR.LE gsb0, 0x0 ;  /* 0x00008000000079c5 */ /* 0x000fe40000010000 */
[----:B------:R-:W-:-:S01]  /*2620*/  FADD R227, RZ, R24 ;  /* 0x00000018ffe37221 */ /* 0x000fc20000000000 */
[----:B------:R-:W-:Y:S01]  /*2630*/  FADD R226, RZ, R25 ;  /* 0x00000019ffe27221 */ /* 0x000fe20000000000 */
[----:B------:R-:W-:-:S01]  /*2640*/  FADD R225, RZ, R26 ;  /* 0x0000001affe17221 */ /* 0x000fc20000000000 */
[----:B------:R-:W-:Y:S01]  /*2650*/  FADD R224, RZ, R27 ;  /* 0x0000001bffe07221 */ /* 0x000fe20000000000 */
[----:B------:R-:W-:-:S01]  /*2660*/  FADD R223, RZ, R28 ;  /* 0x0000001cffdf7221 */ /* 0x000fc20000000000 */
[----:B------:R0:W-:Y:S01]  /*2670*/  STL [R1+0x98], R227 ;  /* 0x000098e301007387 */ /* 0x0001e20000100800 */
[----:B------:R-:W-:-:S01]  /*2680*/  FADD R222, RZ, R29 ;  /* 0x0000001dffde7221 */ /* 0x000fc20000000000 */
[----:B------:R-:W-:Y:S01]  /*2690*/  FADD R221, RZ, R30 ;  /* 0x0000001effdd7221 */ /* 0x000fe20000000000 */
[----:B------:R-:W-:-:S01]  /*26a0*/  FADD R220, RZ, R31 ;  /* 0x0000001fffdc7221 */ /* 0x000fc20000000000 */
[----:B------:R-:W-:Y:S01]  /*26b0*/  FADD R219, RZ, R32 ;  /* 0x00000020ffdb7221 */ /* 0x000fe20000000000 */
[----:B------:R-:W-:-:S01]  /*26c0*/  FADD R218, RZ, R33 ;  /* 0x00000021ffda7221 */ /* 0x000fc20000000000 */
[----:B------:R-:W-:Y:S01]  /*26d0*/  FADD R217, RZ, R34 ;  /* 0x00000022ffd97221 */ /* 0x000fe20000000000 */
[----:B------:R-:W-:-:S01]  /*26e0*/  FADD R216, RZ, R35 ;  /* 0x00000023ffd87221 */ /* 0x000fc20000000000 */
[----:B------:R-:W-:Y:S01]  /*26f0*/  FADD R215, RZ, R36 ;  /* 0x00000024ffd77221 */ /* 0x000fe20000000000 */
[----:B------:R-:W-:-:S01]  /*2700*/  FADD R214, RZ, R37 ;  /* 0x00000025ffd67221 */ /* 0x000fc20000000000 */
[----:B0-----:R-:W-:Y:S01]  /*2710*/  FADD R227, RZ, R123 ;  /* 0x0000007bffe37221 */ /* 0x001fe20000000000 */
[----:B------:R-:W-:-:S01]  /*2720*/  FADD R213, RZ, R38 ;  /* 0x00000026ffd57221 */ /* 0x000fc20000000000 */
[----:B------:R-:W-:Y:S01]  /*2730*/  FADD R212, RZ, R39 ;  /* 0x00000027ffd47221 */ /* 0x000fe20000000000 */
[----:B------:R-:W-:-:S01]  /*2740*/  FADD R211, RZ, R40 ;  /* 0x00000028ffd37221 */ /* 0x000fc20000000000 */
[----:B------:R-:W-:Y:S01]  /*2750*/  FADD R210, RZ, R41 ;  /* 0x00000029ffd27221 */ /* 0x000fe20000000000 */
[----:B------:R0:W-:Y:S01]  /*2760*/  STL [R1], R227 ;  /* 0x000000e301007387 */ /* 0x0001e20000100800 */
        /* <DEDUP_REMOVED lines=93> */
[----:B0-----:R-:W-:-:S05]  /*2d40*/  FADD R227, RZ, R130 ;  /* 0x00000082ffe37221 */ /* 0x001fca0000000000 */
[----:B------:R0:W-:Y:S02]  /*2d50*/  STL [R1+0x1c], R227 ;  /* 0x00001ce301007387 */ /* 0x0001e40000100800 */
        /* <DEDUP_REMOVED lines=41> */
[----:B------:R0:W-:Y:S04]  /*2ff0*/  STL [R1+0x70], R227 ;  /* 0x000070e301007387 */ /* 0x0001e80000100800 */
[----:B0-----:R0:W5:Y:S01]  /*3000*/  LDL.LU R227, [R1+0x98] ;  /* 0x0000980001e37983 */ /* 0x0011620000300800 */
[----:B------:R-:W-:-:S05]  /*3010*/  UMOV UR6, URZ ;  /* 0x0000003f00067c82 */ /* 0x000fca0008000000 */
.L_x_21:
[----:B------:R-:W-:-:S04]  /*3020*/  UIADD3 UR19, UR5, 0x1, URZ ;  /* 0x0000000105137890 */ /* 0x000fc8000fffe03f */
[----:B------:R-:W-:-:S04]  /*3030*/  UISETP.NE.AND UP0, UPT, UR19, 0x3, UPT ;  /* 0x000000031300788c */ /* 0x000fc8000bf05270 */
[----:B------:R-:W-:Y:S02]  /*3040*/  USEL UR8, URZ, 0x1, UP0 ;  /* 0x000000013f087887 */ /* 0x000fe40008000000 */
[----:B------:R-:W-:Y:S02]  /*3050*/  USEL UR19, UR19, URZ, UP0 ;  /* 0x0000003f13137287 */ /* 0x000fe40008000000 */
[----:B------:R-:W-:-:S06]  /*3060*/  ULOP3.LUT UR8, UR4, UR8, URZ, 0x3c, !UPT ;  /* 0x0000000804087292 */ /* 0x000fcc000f8e3c3f */
[----:B------:R-:W-:Y:S01]  /*3070*/  IMAD.U32 R228, RZ, RZ, UR8 ;  /* 0x00000008ffe47e24 */ /* 0x000fe2000f8e00ff */
[----:B------:R-:W-:-:S06]  /*3080*/  UMOV UR8, 0x1 ;  /* 0x0000000100087882 */ /* 0x000fcc0000000000 */
.L_x_16:
[----:B------:R-:W-:-:S06]  /*3090*/  UISETP.GE.AND UP0, UPT, UR16, 0x1, UPT ;  /* 0x000000011000788c */ /* 0x000fcc000bf06270 */
[----:B------:R-:W-:-:S13]  /*30a0*/  PLOP3.LUT P0, PT, PT, PT, UP0, 0x80, 0x0 ;  /* 0x000000000000781c */ /* 0x000fda0003f0f008 */
[----:B------:R-:W-:Y:S05]  /*30b0*/  @!P0 BRA `(.L_x_22) ;  /* 0x0000001000808947 */ /* 0x000fea0003800000 */
[----:B------:R-:W-:Y:S01]  /*30c0*/  UMOV UR31, UR16 ;  /* 0x00000010001f7c82 */ /* 0x000fe20008000000 */
[----:B------:R-:W-:Y:S01]  /*30d0*/  UMOV UR32, UR5 ;  /* 0x0000000500207c82 */ /* 0x000fe20008000000 */
[----:B------:R-:W-:-:S05]  /*30e0*/  ULDC UR33, c[0x0][0x50c] ;  /* 0x0001430000217ab9 */ /* 0x000fca0000000800 */
.L_x_30:
[----:B------:R-:W-:-:S06]  /*30f0*/  UISETP.NE.AND UP0, UPT, UR26, 0x3, UPT ;  /* 0x000000031a00788c */ /* 0x000fcc000bf05270 */
[----:B------:R-:W-:-:S13]  /*3100*/  PLOP3.LUT P1, PT, PT, PT, UP0, 0x80, 0x0 ;  /* 0x000000000000781c */ /* 0x000fda0003f2f008 */
[----:B-1---5:R-:W-:Y:S05]  /*3110*/  @!P1 BRA `(.L_x_23) ;  /* 0x0000000000049947 */ /* 0x022fea0003800000 */
[----:B------:R-:W-:Y:S01]  /*3120*/  BPT.TRAP 0x1 ;  /* 0x000000040000795c */ /* 0x000fe20000300000 */
.L_x_23:
[----:B------:R-:W-:Y:S01]  /*3130*/  ULEA UR9, UR19, UR12, 0x3 ;  /* 0x0000000c13097291 */ /* 0x000fe2000f8e183f */
[----:B------:R-:W-:-:S08]  /*3140*/  SHF.L.U32 R229, R228, 0x1f, RZ ;  /* 0x0000001fe4e57819 */ /* 0x000fd000000006ff */
[----:B------:R1:W3:Y:S01]  /*3150*/  SYNCS.PHASECHK.TRANS64.TRYWAIT P0, [UR9], R229 ;  /* 0x000000e5ff0075a7 */ /* 0x0002e20008000149 */
[----:B------:R-:W-:Y:S05]  /*3160*/  @!P1 BRA `(.L_x_24) ;  /* 0x0000000000049947 */ /* 0x000fea0003800000 */
[----:B------:R-:W-:Y:S01]  /*3170*/  BPT.TRAP 0x1 ;  /* 0x000000040000795c */ /* 0x000fe20000300000 */
.L_x_24:
[----:B---3--:R-:W-:Y:S05]  /*3180*/  @P0 BRA `(.L_x_25) ;  /* 0x0000000000080947 */ /* 0x008fea0003800000 */
[----:B------:R-:W3:Y:S02]  /*3190*/  SYNCS.PHASECHK.TRANS64.TRYWAIT P0, [UR9], R229 ;  /* 0x000000e5ff0075a7 */ /* 0x000ee40008000149 */
[----:B---3--:R-:W-:Y:S05]  /*31a0*/  @!P0 BRA `(.L_x_26) ;  /* 0x000000cc001c8947 */ /* 0x008fea0003800000 */
.L_x_25:
[----:B------:R-:W-:Y:S01]  /*31b0*/  UIADD3 UR9, UR12, 0x100, URZ ;  /* 0x000001000c097890 */ /* 0x000fe2000fffe03f */
[----:B------:R-:W-:Y:S01]  /*31c0*/  WARPGROUP.ARRIVE ;  /* 0x00000000000079c5 */ /* 0x000fe20000000000 */
[----:B------:R-:W-:Y:S02]  /*31d0*/  UIADD3 UR10, UR12, 0x3100, URZ ;  /* 0x000031000c0a7890 */ /* 0x000fe4000fffe03f */
[----:B------:R-:W-:Y:S02]  /*31e0*/  UISETP.NE.AND UP0, UPT, UR7, URZ, UPT ;  /* 0x0000003f0700728c */ /* 0x000fe4000bf05270 */
[----:B------:R-:W-:Y:S02]  /*31f0*/  USHF.R.U32.HI UR9, URZ, 0x4, UR9 ;  /* 0x000000043f097899 */ /* 0x000fe40008011609 */
[----:B------:R-:W-:Y:S02]  /*3200*/  USHF.R.U32.HI UR10, URZ, 0x4, UR10 ;  /* 0x000000043f0a7899 */ /* 0x000fe4000801160a */
[----:B------:R-:W-:-:S02]  /*3210*/  USEL UR8, UR8, URZ, !UP0 ;  /* 0x0000003f08087287 */ /* 0x000fc4000c000000 */
[----:B------:R-:W-:Y:S02]  /*3220*/  ULOP3.LUT UR9, UR9, 0x3fff, URZ, 0xc0, !UPT ;  /* 0x00003fff09097892 */ /* 0x000fe4000f8ec03f */
[----:B------:R-:W-:Y:S02]  /*3230*/  ULOP3.LUT UR10, UR10, 0x3fff, URZ, 0xc0, !UPT ;  /* 0x00003fff0a0a7892 */ /* 0x000fe4000f8ec03f */
[----:B------:R-:W-:Y:S02]  /*3240*/  UISETP.NE.U32.AND UP0, UPT, UR8, URZ, UPT ;  /* 0x0000003f0800728c */ /* 0x000fe4000bf05070 */
[----:B------:R-:W-:Y:S02]  /*3250*/  ULOP3.LUT UR8, UR9, 0x10000, URZ, 0xfc, !UPT ;  /* 0x0001000009087892 */ /* 0x000fe4000f8efc3f */
[----:B------:R-:W-:Y:S02]  /*3260*/  ULOP3.LUT UR10, UR10, 0x10000, URZ, 0xfc, !UPT ;  /* 0x000100000a0a7892 */ /* 0x000fe4000f8efc3f */
[----:B------:R-:W-:-:S02]  /*3270*/  ULEA UR8, UR19, UR8, 0x8 ;  /* 0x0000000813087291 */ /* 0x000fc4000f8e403f */
[----:B------:R-:W-:Y:S01]  /*3280*/  ULEA UR10, UR19, UR10, 0xa ;  /* 0x0000000a130a7291 */ /* 0x000fe2000f8e503f */
[----:B------:R-:W-:Y:S01]  /*3290*/  UMOV UR9, 0x80000020 ;  /* 0x8000002000097882 */ /* 0x000fe20000000000 */
[----:B------:R-:W-:Y:S01]  /*32a0*/  UMOV UR11, 0x80000020 ;  /* 0x80000020000b7882 */ /* 0x000fe20000000000 */
[----:B------:R-:W-:-:S06]  /*32b0*/  UIADD3 UR6, UR6, 0x2, URZ ;  /* 0x0000000206067890 */ /* 0x000fcc000fffe03f */
[----:B------:R-:W-:Y:S01]  /*32c0*/  QGMMA.64x256x32.F32.E5M2.E5M2 R24, gdesc[UR8], R24, UP0 ;  /* 0x03e00000081879f3 */ /* 0x000fe2000bf03818 */
[----:B------:R-:W-:Y:S02]  /*32d0*/  UIADD3 UR8, UR8, 0x2, URZ ;  /* 0x0000000208087890 */ /* 0x000fe4000fffe03f */
[----:B------:R-:W-:Y:S01]  /*32e0*/  UIADD3 UR10, UR10, 0x2, URZ ;  /* 0x000000020a0a7890 */ /* 0x000fe2000fffe03f */
[----:B------:R-:W-:Y:S01]  /*32f0*/  UMOV UR9, 0x80000020 ;  /* 0x8000002000097882 */ /* 0x000fe20000000000 */
[----:B------:R-:W-:Y:S01]  /*3300*/  UMOV UR11, 0x80000020 ;  /* 0x80000020000b7882 */ /* 0x000fe20000000000 */
[----:B------:R-:W-:-:S04]  /*3310*/  UISETP.NE.AND UP0, UPT, UR6, UR33, UPT ;  /* 0x000000210600728c */ /* 0x000fc8000bf05270 */
[----:B------:R-:W-:-:S06]  /*3320*/  USEL UR7, URZ, 0x1, UP0 ;  /* 0x000000013f077887 */ /* 0x000fcc0008000000 */
[----:B------:R-:W-:-:S12]  /*3330*/  ISETP.NE.AND P0, PT, RZ, UR7, PT ;  /* 0x00000007ff007c0c */ /* 0x000fd8000bf05270 */
[----:B------:R-:W-:Y:S03]  /*3340*/  QGMMA.64x256x32.F32.E5M2.E5M2 R24, gdesc[UR8], R24, gsb0 ;  /* 0x03e00000081879f3 */ /* 0x000fe60008003818 */
[----:B------:R-:W-:Y:S02]  /*3350*/  WARPGROUP.DEPBAR.LE gsb0, 0x1 ;  /* 0x00008000000079c5 */ /* 0x000fe40000010100 */
[----:B------:R-:W-:Y:S05]  /*3360*/  @!P0 BRA `(.L_x_27) ;  /* 0x0000000c00788947 */ /* 0x000fea0003800000 */
[----:B------:R-:W-:Y:S02]  /*3370*/  WARPGROUP.DEPBAR.LE gsb0, 0x0 ;  /* 0x00008000000079c5 */ /* 0x000fe40000010000 */
[----:B-----5:R-:W-:-:S01]  /*3380*/  FADD R227, R24, R227 ;  /* 0x000000e318e37221 */ /* 0x020fc20000000000 */
[----:B------:R-:W-:Y:S01]  /*3390*/  FADD R226, R25, R226 ;  /* 0x000000e219e27221 */ /* 0x000fe20000000000 */
[----:B------:R-:W-:-:S01]  /*33a0*/  FADD R225, R26, R225 ;  /* 0x000000e11ae17221 */ /* 0x000fc20000000000 */
[----:B------:R-:W-:Y:S02]  /*33b0*/  FADD R224, R27, R224 ;  /* 0x000000e01be07221 */ /* 0x000fe40000000000 */
[----:B------:R3:W-:Y:S01]  /*33c0*/  STL [R1+0x98], R227 ;  /* 0x000098e301007387 */ /* 0x0007e20000100800 */
[----:B------:R-:W-:-:S01]  /*33d0*/  FADD R223, R28, R223 ;  /* 0x000000df1cdf7221 */ /* 0x000fc20000000000 */
[----:B------:R-:W-:Y:S01]  /*33e0*/  FADD R222, R29, R222 ;  /* 0x000000de1dde7221 */ /* 0x000fe20000000000 */
[----:B------:R-:W-:-:S01]  /*33f0*/  FADD R221, R30, R221 ;  /* 0x000000dd1edd7221 */ /* 0x000fc20000000000 */
[----:B---3--:R-:W3:Y:S04]  /*3400*/  LDL.LU R227, [R1+0x2c] ;  /* 0x00002c0001e37983 */ /* 0x008ee80000300800 */
[----:B------:R4:W-:Y:S01]  /*3410*/  STL [R1+0x9c], R226 ;  /* 0x00009ce201007387 */ /* 0x0009e20000100800 */
[----:B------:R-:W-:-:S01]  /*3420*/  FADD R220, R31, R220 ;  /* 0x000000dc1fdc7221 */ /* 0x000fc20000000000 */
[----:B------:R-:W-:-:S02]  /*3430*/  FADD R219, R32, R219 ;  /* 0x000000db20db7221 */ /* 0x000fc40000000000 */
[----:B----4-:R-:W4:Y:S04]  /*3440*/  LDL.LU R226, [R1+0x28] ;  /* 0x0000280001e27983 */ /* 0x010f280000300800 */
[----:B------:R0:W-:Y:S01]  /*3450*/  STL [R1+0xa0], R225 ;  /* 0x0000a0e101007387 */ /* 0x0001e20000100800 */
[----:B------:R-:W-:-:S03]  /*3460*/  FADD R218, R33, R218 ;  /* 0x000000da21da7221 */ /* 0x000fc60000000000 */
[----:B0-----:R-:W2:Y:S04]  /*3470*/  LDL.LU R225, [R1+0x24] ;  /* 0x0000240001e17983 */ /* 0x001ea80000300800 */
[----:B------:R0:W-:Y:S01]  /*3480*/  STL [R1+0xa4], R224 ;  /* 0x0000a4e001007387 */ /* 0x0001e20000100800 */
[----:B------:R-:W-:-:S03]  /*3490*/  FADD R217, R34, R217 ;  /* 0x000000d922d97221 */ /* 0x000fc60000000000 */
[----:B0-----:R-:W2:Y:S04]  /*34a0*/  LDL.LU R224, [R1+0x20] ;  /* 0x0000200001e07983 */ /* 0x001ea80000300800 */
[----:B------:R0:W-:Y:S01]  /*34b0*/  STL [R1+0xa8], R223 ;  /* 0x0000a8df01007387 */ /* 0x0001e20000100800 */
[----:B------:R-:W-:-:S03]  /*34c0*/  FADD R216, R35, R216 ;  /* 0x000000d823d87221 */ /* 0x000fc60000000000 */
[----:B0-----:R-:W2:Y:S04]  /*34d0*/  LDL.LU R223, [R1+0x1c] ;  /* 0x00001c0001df7983 */ /* 0x001ea80000300800 */
[----:B------:R0:W-:Y:S04]  /*34e0*/  STL [R1+0xac], R222 ;  /* 0x0000acde01007387 */ /* 0x0001e80000100800 */
        /* <DEDUP_REMOVED lines=12> */
[----:B0-----:R-:W2:Y:S01]  /*35b0*/  LDL.LU R216, [R1] ;  /* 0x0000000001d87983 */ /* 0x001ea20000300800 */
[----:B------:R-:W-:-:S01]  /*35c0*/  FADD R215, R36, R215 ;  /* 0x000000d724d77221 */ /* 0x000fc20000000000 */
[----:B------:R-:W-:Y:S01]  /*35d0*/  FADD R214, R37, R214 ;  /* 0x000000d625d67221 */ /* 0x000fe20000000000 */
[----:B------:R-:W-:-:S01]  /*35e0*/  FADD R213, R38, R213 ;  /* 0x000000d526d57221 */ /* 0x000fc20000000000 */
[----:B------:R-:W-:Y:S01]  /*35f0*/  FADD R212, R39, R212 ;  /* 0x000000d427d47221 */ /* 0x000fe20000000000 */
[----:B------:R-:W-:-:S01]  /*3600*/  FADD R211, R40, R211 ;  /* 0x000000d328d37221 */ /* 0x000fc20000000000 */
[----:B------:R-:W-:Y:S01]  /*3610*/  STL [R1+0xc8], R215 ;  /* 0x0000c8d701007387 */ /* 0x000fe20000100800 */
        /* <DEDUP_REMOVED lines=15> */
[----:B------:R0:W-:Y:S01]  /*3710*/  STL [R1+0xd8], R211 ;  /* 0x0000d8d301007387 */ /* 0x0001e20000100800 */
[----:B------:R-:W-:-:S01]  /*3720*/  FADD R198, R53, R198 ;  /* 0x000000c635c67221 */ /* 0x000fc20000000000 */
[----:B------:R-:W-:Y:S01]  /*3730*/  FADD R197, R54, R197 ;  /* 0x000000c536c57221 */ /* 0x000fe20000000000 */
        /* <DEDUP_REMOVED lines=68> */
[----:B---3--:R-:W-:-:S01]  /*3b80*/  FADD R227, R134, R227 ;  /* 0x000000e386e37221 */ /* 0x008fc20000000000 */
[----:B----4-:R-:W-:Y:S01]  /*3b90*/  FADD R226, R133, R226 ;  /* 0x000000e285e27221 */ /* 0x010fe20000000000 */
[----:B--2---:R-:W-:-:S01]  /*3ba0*/  FADD R225, R132, R225 ;  /* 0x000000e184e17221 */ /* 0x004fc20000000000 */
        /* <DEDUP_REMOVED lines=8> */
[----:B------:R-:W-:-:S05]  /*3c30*/  FADD R216, R123, R216 ;  /* 0x000000d87bd87221 */ /* 0x000fca0000000000 */
[----:B------:R2:W-:Y:S04]  /*3c40*/  STL [R1], R216 ;  /* 0x000000d801007387 */ /* 0x0005e80000100800 */
[----:B------:R3:W-:Y:S04]  /*3c50*/  STL [R1+0x4], R217 ;  /* 0x000004d901007387 */ /* 0x0007e80000100800 */
[----:B------:R4:W-:Y:S04]  /*3c60*/  STL [R1+0x8], R218 ;  /* 0x000008da01007387 */ /* 0x0009e80000100800 */
[----:B------:R1:W-:Y:S04]  /*3c70*/  STL [R1+0xc], R219 ;  /* 0x00000cdb01007387 */ /* 0x0003e80000100800 */
[----:B------:R1:W-:Y:S04]  /*3c80*/  STL [R1+0x10], R220 ;  /* 0x000010dc01007387 */ /* 0x0003e80000100800 */
[----:B------:R1:W-:Y:S04]  /*3c90*/  STL [R1+0x14], R221 ;  /* 0x000014dd01007387 */ /* 0x0003e80000100800 */
[----:B------:R1:W-:Y:S04]  /*3ca0*/  STL [R1+0x18], R222 ;  /* 0x000018de01007387 */ /* 0x0003e80000100800 */
[----:B------:R1:W-:Y:S04]  /*3cb0*/  STL [R1+0x1c], R223 ;  /* 0x00001cdf01007387 */ /* 0x0003e80000100800 */
[----:B------:R1:W-:Y:S04]  /*3cc0*/  STL [R1+0x20], R224 ;  /* 0x000020e001007387 */ /* 0x0003e80000100800 */
[----:B0-----:R-:W4:Y:S04]  /*3cd0*/  LDL.LU R211, [R1+0x30] ;  /* 0x0000300001d37983 */ /* 0x001f280000300800 */
[----:B------:R0:W-:Y:S04]  /*3ce0*/  STL [R1+0x24], R225 ;  /* 0x000024e101007387 */ /* 0x0001e80000100800 */
[----:B------:R-:W4:Y:S04]  /*3cf0*/  LDL.LU R212, [R1+0x34] ;  /* 0x0000340001d47983 */ /* 0x000f280000300800 */
[----:B------:R0:W-:Y:S04]  /*3d00*/  STL [R1+0x28], R226 ;  /* 0x000028e201007387 */ /* 0x0001e80000100800 */
[----:B------:R-:W4:Y:S04]  /*3d10*/  LDL.LU R213, [R1+0x38] ;  /* 0x0000380001d57983 */ /* 0x000f280000300800 */
[----:B------:R0:W-:Y:S04]  /*3d20*/  STL [R1+0x2c], R227 ;  /* 0x00002ce301007387 */ /* 0x0001e80000100800 */
[----:B------:R-:W4:Y:S04]  /*3d30*/  LDL.LU R214, [R1+0x3c] ;  /* 0x00003c0001d67983 */ /* 0x000f280000300800 */
[----:B------:R-:W4:Y:S04]  /*3d40*/  LDL.LU R215, [R1+0x40] ;  /* 0x0000400001d77983 */ /* 0x000f280000300800 */
[----:B--2---:R-:W2:Y:S04]  /*3d50*/  LDL.LU R216, [R1+0x44] ;  /* 0x0000440001d87983 */ /* 0x004ea80000300800 */
[----:B---3--:R-:W3:Y:S04]  /*3d60*/  LDL.LU R217, [R1+0x48] ;  /* 0x0000480001d97983 */ /* 0x008ee80000300800 */
[----:B----4-:R-:W4:Y:S04]  /*3d70*/  LDL.LU R218, [R1+0x4c] ;  /* 0x00004c0001da7983 */ /* 0x010f280000300800 */
[----:B-1----:R-:W4:Y:S04]  /*3d80*/  LDL.LU R219, [R1+0x50] ;  /* 0x0000500001db7983 */ /* 0x002f280000300800 */
[----:B------:R-:W4:Y:S04]  /*3d90*/  LDL.LU R220, [R1+0x54] ;  /* 0x0000540001dc7983 */ /* 0x000f280000300800 */
[----:B------:R-:W4:Y:S04]  /*3da0*/  LDL.LU R221, [R1+0x58] ;  /* 0x0000580001dd7983 */ /* 0x000f280000300800 */
[----:B------:R-:W4:Y:S04]  /*3db0*/  LDL.LU R222, [R1+0x5c] ;  /* 0x00005c0001de7983 */ /* 0x000f280000300800 */
[----:B------:R-:W4:Y:S04]  /*3dc0*/  LDL.LU R223, [R1+0x60] ;  /* 0x0000600001df7983 */ /* 0x000f280000300800 */
[----:B------:R-:W4:Y:S04]  /*3dd0*/  LDL.LU R224, [R1+0x64] ;  /* 0x0000640001e07983 */ /* 0x000f280000300800 */
[----:B0-----:R-:W4:Y:S04]  /*3de0*/  LDL.LU R225, [R1+0x68] ;  /* 0x0000680001e17983 */ /* 0x001f280000300800 */
[----:B------:R-:W4:Y:S04]  /*3df0*/  LDL.LU R226, [R1+0x6c] ;  /* 0x00006c0001e27983 */ /* 0x000f280000300800 */
[----:B------:R-:W4:Y:S01]  /*3e00*/  LDL.LU R227, [R1+0x70] ;  /* 0x0000700001e37983 */ /* 0x000f220000300800 */
[----:B------:R-:W-:-:S05]  /*3e10*/  FADD R211, R135, R211 ;  /* 0x000000d387d37221 */ /* 0x000fca0000000000 */
[----:B------:R0:W-:Y:S01]  /*3e20*/  STL [R1+0x30], R211 ;  /* 0x000030d301007387 */ /* 0x0001e20000100800 */
[----:B------:R-:W-:-:S03]  /*3e30*/  FADD R212, R136, R212 ;  /* 0x000000d488d47221 */ /* 0x000fc60000000000 */
[----:B0-----:R0:W5:Y:S01]  /*3e40*/  LDL.LU R211, [R1+0xd8] ;  /* 0x0000d80001d37983 */ /* 0x0011620000300800 */
[----:B------:R-:W-:-:S03]  /*3e50*/  FADD R213, R137, R213 ;  /* 0x000000d589d57221 */ /* 0x000fc60000000000 */
[----:B------:R1:W-:Y:S01]  /*3e60*/  STL [R1+0x34], R212 ;  /* 0x000034d401007387 */ /* 0x0003e20000100800 */
[----:B------:R-:W-:-:S01]  /*3e70*/  FADD R214, R138, R214 ;  /* 0x000000d68ad67221 */ /* 0x000fc20000000000 */
[----:B------:R-:W-:Y:S02]  /*3e80*/  FADD R215, R139, R215 ;  /* 0x000000d78bd77221 */ /* 0x000fe40000000000 */
[----:B-1----:R0:W5:Y:S01]  /*3e90*/  LDL.LU R212, [R1+0xd4] ;  /* 0x0000d40001d47983 */ /* 0x0021620000300800 */
[----:B--2---:R-:W-:-:S03]  /*3ea0*/  FADD R216, R140, R216 ;  /* 0x000000d88cd87221 */ /* 0x004fc60000000000 */
[----:B------:R1:W-:Y:S01]  /*3eb0*/  STL [R1+0x38], R213 ;  /* 0x000038d501007387 */ /* 0x0003e20000100800 */
[----:B---3--:R-:W-:-:S03]  /*3ec0*/  FADD R217, R141, R217 ;  /* 0x000000d98dd97221 */ /* 0x008fc60000000000 */
[----:B-1----:R0:W5:Y:S01]  /*3ed0*/  LDL.LU R213, [R1+0xd0] ;  /* 0x0000d00001d57983 */ /* 0x0021620000300800 */
[----:B----4-:R-:W-:-:S03]  /*3ee0*/  FADD R218, R142, R218 ;  /* 0x000000da8eda7221 */ /* 0x010fc60000000000 */
[----:B------:R1:W-:Y:S01]  /*3ef0*/  STL [R1+0x3c], R214 ;  /* 0x00003cd601007387 */ /* 0x0003e20000100800 */
[----:B------:R-:W-:-:S01]  /*3f00*/  FADD R219, R143, R219 ;  /* 0x000000db8fdb7221 */ /* 0x000fc20000000000 */
[----:B------:R-:W-:Y:S02]  /*3f10*/  FADD R220, R144, R220 ;  /* 0x000000dc90dc7221 */ /* 0x000fe40000000000 */
[----:B-1----:R0:W5:Y:S04]  /*3f20*/  LDL.LU R214, [R1+0xcc] ;  /* 0x0000cc0001d67983 */ /* 0x0021680000300800 */
[----:B------:R1:W-:Y:S01]  /*3f30*/  STL [R1+0x40], R215 ;  /* 0x000040d701007387 */ /* 0x0003e20000100800 */
[----:B------:R-:W-:-:S01]  /*3f40*/  FADD R221, R145, R221 ;  /* 0x000000dd91dd7221 */ /* 0x000fc20000000000 */
[----:B------:R-:W-:-:S02]  /*3f50*/  FADD R222, R146, R222 ;  /* 0x000000de92de7221 */ /* 0x000fc40000000000 */
[----:B-1----:R0:W5:Y:S04]  /*3f60*/  LDL.LU R215, [R1+0xc8] ;  /* 0x0000c80001d77983 */ /* 0x0021680000300800 */
[----:B------:R1:W-:Y:S01]  /*3f70*/  STL [R1+0x44], R216 ;  /* 0x000044d801007387 */ /* 0x0003e20000100800 */
[----:B------:R-:W-:-:S03]  /*3f80*/  FADD R223, R147, R223 ;  /* 0x000000df93df7221 */ /* 0x000fc60000000000 */
        /* <DEDUP_REMOVED lines=13> */
[----:B------:R1:W-:Y:S04]  /*4060*/  STL [R1+0x58], R221 ;  /* 0x000058dd01007387 */ /* 0x0003e80000100800 */
        /* <DEDUP_REMOVED lines=12> */
[----:B-1----:R0:W5:Y:S01]  /*4130*/  LDL.LU R227, [R1+0x98] ;  /* 0x0000980001e37983 */ /* 0x0021620000300800 */
[----:B------:R-:W-:-:S05]  /*4140*/  UMOV UR6, URZ ;  /* 0x0000003f00067c82 */ /* 0x000fca0008000000 */
.L_x_27:
[----:B------:R-:W-:Y:S05]  /*4150*/  @!P1 BRA `(.L_x_28) ;  /* 0x0000000000049947 */ /* 0x000fea0003800000 */
[----:B------:R-:W-:Y:S01]  /*4160*/  BPT.TRAP 0x1 ;  /* 0x000000040000795c */ /* 0x000fe20000300000 */
.L_x_28:
[----:B------:R-:W-:Y:S02]  /*4170*/  UISETP.GT.U32.AND UP0, UPT, UR13, 0x1, UPT ;  /* 0x000000010d00788c */ /* 0x000fe4000bf04070 */
[----:B------:R-:W-:-:S04]  /*4180*/  ULEA UR8, UR32, UR12, 0x3 ;  /* 0x0000000c20087291 */ /* 0x000fc8000f8e183f */
[----:B------:R-:W-:Y:S01]  /*4190*/  UIADD3 UR8, UR8, 0x18, URZ ;  /* 0x0000001808087890 */ /* 0x000fe2000fffe03f */
[----:B------:R-:W-:-:S03]  /*41a0*/  PLOP3.LUT P0, PT, PT, PT, UP0, 0x80, 0x0 ;  /* 0x000000000000781c */ /* 0x000fc60003f0f008 */
[----:B------:R-:W-:-:S09]  /*41b0*/  UPRMT UR8, URZ, 0x654, UR8 ;  /* 0x000006543f087896 */ /* 0x000fd20008000008 */
[----:B------:R-:W-:Y:S01]  /*41c0*/  SYNCS.ARRIVE.TRANS64.RED.A1T0 RZ, [UR8], RZ ;  /* 0x000000ffffff79a7 */ /* 0x000fe20008100408 */
[----:B------:R-:W-:Y:S05]  /*41d0*/  @P0 BRA `(.L_x_29) ;  /* 0x0000000000040947 */ /* 0x000fea0003800000 */
[----:B------:R-:W-:Y:S01]  /*41e0*/  BPT.TRAP 0x1 ;  /* 0x000000040000795c */ /* 0x000fe20000300000 */
.L_x_29:
[----:B------:R-:W-:Y:S02]  /*41f0*/  UISETP.GT.AND UP2, UPT, UR31, 0x1, UPT ;  /* 0x000000011f00788c */ /* 0x000fe4000bf44270 */
[----:B------:R-:W-:Y:S02]  /*4200*/  UIADD3 UR19, UR19, 0x1, URZ ;  /* 0x0000000113137890 */ /* 0x000fe4000fffe03f */
[----:B------:R-:W-:Y:S02]  /*4210*/  UIADD3 UR32, UR32, 0x1, URZ ;  /* 0x0000000120207890 */ /* 0x000fe4000fffe03f */
[----:B------:R-:W-:Y:S01]  /*4220*/  PLOP3.LUT P0, PT, PT, PT, UP2, 0x80, 0x0 ;  /* 0x000000000000781c */ /* 0x000fe20003f0f028 */
[----:B------:R-:W-:Y:S02]  /*4230*/  UISETP.NE.AND UP0, UPT, UR19, 0x3, UPT ;  /* 0x000000031300788c */ /* 0x000fe4000bf05270 */
[----:B------:R-:W-:Y:S02]  /*4240*/  UISETP.NE.AND UP1, UPT, UR32, 0x3, UPT ;  /* 0x000000032000788c */ /* 0x000fe4000bf25270 */
[----:B------:R-:W-:-:S02]  /*4250*/  USEL UR8, URZ, 0x1, UP0 ;  /* 0x000000013f087887 */ /* 0x000fc40008000000 */
[----:B------:R-:W-:Y:S02]  /*4260*/  UIADD3 UR31, UR31, -0x1, URZ ;  /* 0xffffffff1f1f7890 */ /* 0x000fe4000fffe03f */
[----:B------:R-:W-:Y:S02]  /*4270*/  USEL UR19, UR19, URZ, UP0 ;  /* 0x0000003f13137287 */ /* 0x000fe40008000000 */
[----:B------:R-:W-:Y:S01]  /*4280*/  LOP3.LUT R228, R228, UR8, RZ, 0x3c, !PT ;  /* 0x00000008e4e47c12 */ /* 0x000fe2000f8e3cff */
[----:B------:R-:W-:Y:S01]  /*4290*/  USEL UR32, UR32, URZ, UP1 ;  /* 0x0000003f20207287 */ /* 0x000fe20008800000 */
[----:B------:R-:W-:Y:S01]  /*42a0*/  UMOV UR8, 0x1 ;  /* 0x0000000100087882 */ /* 0x000fe20000000000 */
[----:B------:R-:W-:Y:S10]  /*42b0*/  @P0 BRA `(.L_x_30) ;  /* 0xffffffec008c0947 */ /* 0x000ff4000383ffff */
.L_x_22:
[----:B------:R-:W-:-:S04]  /*42c0*/  UISETP.NE.AND UP0, UPT, UR6, URZ, UPT ;  /* 0x0000003f0600728c */ /* 0x000fc8000bf05270 */
[----:B------:R-:W-:-:S06]  /*42d0*/  USEL UR6, URZ, 0x1, !UP0 ;  /* 0x000000013f067887 */ /* 0x000fcc000c000000 */
[----:B------:R-:W-:-:S13]  /*42e0*/  ISETP.NE.AND P0, PT, RZ, UR6, PT ;  /* 0x00000006ff007c0c */ /* 0x000fda000bf05270 */
[----:B------:R-:W-:Y:S05]  /*42f0*/  @!P0 BRA `(.L_x_31) ;  /* 0x0000000c00d48947 */ /* 0x000fea0003800000 */
[----:B------:R-:W-:Y:S02]  /*4300*/  WARPGROUP.DEPBAR.LE gsb0, 0x0 ;  /* 0x00008000000079c5 */ /* 0x000fe40000010000 */
[----:B-----5:R-:W-:-:S05]  /*4310*/  FADD R227, R24, R227 ;  /* 0x000000e318e37221 */ /* 0x020fca0000000000 */
[----:B------:R3:W-:Y:S04]  /*4320*/  STL [R1+0x98], R227 ;  /* 0x000098e301007387 */ /* 0x0007e80000100800 */
[----:B---3--:R-:W3:Y:S04]  /*4330*/  LDL.LU R227, [R1+0x70] ;  /* 0x0000700001e37983 */ /* 0x008ee80000300800 */
[----:B---3--:R3:W-:Y:S04]  /*4340*/  STL [R1+0x9c], R227 ;  /* 0x00009ce301007387 */ /* 0x0087e80000100800 */
        /* <DEDUP_REMOVED lines=54> */
[----:B---3--:R-:W3:Y:S01]  /*46b0*/  LDL.LU R227, [R1] ;  /* 0x0000000001e37983 */ /* 0x008ee20000300800 */
[----:B------:R-:W-:Y:S01]  /*46c0*/  FADD R226, R25, R226 ;  /* 0x000000e219e27221 */ /* 0x000fe20000000000 */
        /* <DEDUP_REMOVED lines=97> */
[----:B---3--:R-:W-:-:S05]  /*4ce0*/  FADD R227, R123, R227 ;  /* 0x000000e37be37221 */ /* 0x008fca0000000000 */
[----:B------:R3:W-:Y:S04]  /*4cf0*/  STL [R1], R227 ;  /* 0x000000e301007387 */ /* 0x0007e80000100800 */
[----:B---3--:R-:W3:Y:S02]  /*4d00*/  LDL.LU R227, [R1+0x108] ;  /* 0x0001080001e37983 */ /* 0x008ee40000300800 */
[----:B---3--:R-:W-:-:S05]  /*4d10*/  FADD R227, R124, R227 ;  /* 0x000000e37ce37221 */ /* 0x008fca0000000000 */
[----:B------:R3:W-:Y:S04]  /*4d20*/  STL [R1+0x4], R227 ;  /* 0x000004e301007387 */ /* 0x0007e80000100800 */
        /* <DEDUP_REMOVED lines=81> */
[----:B---3--:R3:W5:Y:S02]  /*5240*/  LDL.LU R227, [R1+0x98] ;  /* 0x0000980001e37983 */ /* 0x0087640000300800 */
.L_x_31:
[----:B------:R-:W-:-:S04]  /*5250*/  IMAD.U32 R228, RZ, RZ, UR30 ;  /* 0x0000001effe47e24 */ /* 0x000fc8000f8e00ff */
[----:B------:R4:W-:Y:S01]  /*5260*/  SYNCS.ARRIVE.TRANS64.A1T0 RZ, [R228+UR28], RZ ;  /* 0x000000ffe4ff79a7 */ /* 0x0009e2000810001c */
[----:B------:R-:W-:Y:S02]  /*5270*/  WARPGROUP.DEPBAR.LE gsb0, 0x0 ;  /* 0x00008000000079c5 */ /* 0x000fe40000010000 */
[----:B------:R-:W0:Y:S02]  /*5280*/  LDC R24, c[0x0][0x28c] ;  /* 0x0000a300ff187b82 */ /* 0x000e240000000800 */
[----:B0-----:R-:W-:-:S13]  /*5290*/  ISETP.GE.AND P0, PT, R24, 0x1, PT ;  /* 0x000000011800780c */ /* 0x001fda0003f06270 */
[----:B----4-:R-:W-:Y:S05]  /*52a0*/  @!P0 BRA `(.L_x_32) ;  /* 0x0000000000408947 */ /* 0x010fea0003800000 */
[----:B------:R-:W-:-:S06]  /*52b0*/  UISETP.NE.AND UP0, UPT, UR26, 0x3, UPT ;  /* 0x000000031a00788c */ /* 0x000fcc000bf05270 */
[----:B------:R-:W-:-:S13]  /*52c0*/  PLOP3.LUT P0, PT, PT, PT, UP0, 0x80, 0x0 ;  /* 0x000000000000781c */ /* 0x000fda0003f0f008 */
[----:B------:R-:W-:Y:S05]  /*52d0*/  @!P0 BRA `(.L_x_33) ;  /* 0x0000000000048947 */ /* 0x000fea0003800000 */
[----:B------:R-:W-:Y:S01]  /*52e0*/  BPT.TRAP 0x1 ;  /* 0x000000040000795c */ /* 0x000fe20000300000 */
.L_x_33:
[----:B------:R-:W-:Y:S02]  /*52f0*/  UIADD3 UR8, UR16, UR5, URZ ;  /* 0x0000000510087290 */ /* 0x000fe4000fffe03f */
[----:B------:R-:W-:Y:S02]  /*5300*/  UISETP.GT.U32.AND UP0, UPT, UR13, 0x1, UPT ;  /* 0x000000010d00788c */ /* 0x000fe4000bf04070 */
[----:B------:R-:W-:-:S04]  /*5310*/  UIMAD.WIDE.U32 UR6, UR8, -0x55555555, URZ ;  /* 0xaaaaaaab080678a5 */ /* 0x000fc8000f8e003f */
[----:B------:R-:W-:Y:S01]  /*5320*/  USHF.R.U32.HI UR6, URZ, 0x1, UR7 ;  /* 0x000000013f067899 */ /* 0x000fe20008011607 */
[----:B------:R-:W-:-:S03]  /*5330*/  PLOP3.LUT P0, PT, PT, PT, UP0, 0x80, 0x0 ;  /* 0x000000000000781c */ /* 0x000fc60003f0f008 */
[----:B------:R-:W-:-:S04]  /*5340*/  UIMAD UR8, UR6, -0x3, UR8 ;  /* 0xfffffffd060878a4 */ /* 0x000fc8000f8e0208 */
[----:B------:R-:W-:-:S04]  /*5350*/  ULEA UR8, UR8, UR12, 0x3 ;  /* 0x0000000c08087291 */ /* 0x000fc8000f8e183f */
[----:B------:R-:W-:-:S04]  /*5360*/  UIADD3 UR8, UR8, 0x18, URZ ;  /* 0x0000001808087890 */ /* 0x000fc8000fffe03f */
[----:B------:R-:W-:-:S09]  /*5370*/  UPRMT UR8, URZ, 0x654, UR8 ;  /* 0x000006543f087896 */ /* 0x000fd20008000008 */
[----:B------:R-:W-:Y:S01]  /*5380*/  SYNCS.ARRIVE.TRANS64.RED.A1T0 RZ, [UR8], RZ ;  /* 0x000000ffffff79a7 */ /* 0x000fe20008100408 */
[----:B------:R-:W-:Y:S05]  /*5390*/  @P0 BRA `(.L_x_32) ;  /* 0x0000000000040947 */ /* 0x000fea0003800000 */
[----:B------:R-:W-:Y:S01]  /*53a0*/  BPT.TRAP 0x1 ;  /* 0x000000040000795c */ /* 0x000fe20000300000 */
.L_x_32:
[----:B------:R-:W0:Y:S01]  /*53b0*/  S2R R25, SR_TID.X ;  /* 0x0000000000197919 */ /* 0x000e220000002100 */
[----:B------:R-:W-:Y:S01]  /*53c0*/  IMAD.U32 R24, RZ, RZ, UR29 ;  /* 0x0000001dff187e24 */ /* 0x000fe2000f8e00ff */
[----:B------:R-:W-:Y:S01]  /*53d0*/  UIADD3 UR5, UR27, UR5, URZ ;  /* 0x000000051b057290 */ /* 0x000fe2000fffe03f */
[----:B------:R-:W4:Y:S01]  /*53e0*/  LDC R35, c[0x0][0x288] ;  /* 0x0000a200ff237b82 */ /* 0x000f220000000800 */
[----:B------:R-:W-:Y:S02]  /*53f0*/  UISETP.GE.U32.AND UP1, UPT, UR27, 0x3, UPT ;  /* 0x000000031b00788c */ /* 0x000fe4000bf26070 */
[----:B------:R-:W-:Y:S01]  /*5400*/  SHF.L.U32 R24, R24, 0x1f, RZ ;  /* 0x0000001f18187819 */ /* 0x000fe200000006ff */
[----:B------:R-:W-:Y:S02]  /*5410*/  UISETP.GT.U32.AND UP0, UPT, UR5, 0x2, UPT ;  /* 0x000000020500788c */ /* 0x000fe4000bf04070 */
[----:B------:R-:W-:Y:S01]  /*5420*/  UIMAD.WIDE.U32 UR6, UR5, -0x55555555, URZ ;  /* 0xaaaaaaab050678a5 */ /* 0x000fe2000f8e003f */
[----:B------:R-:W1:Y:S01]  /*5430*/  SYNCS.PHASECHK.TRANS64.TRYWAIT P0, [UR17+0x8], R24 ;  /* 0x00000818ff0075a7 */ /* 0x000e620008000151 */
[----:B------:R-:W-:-:S02]  /*5440*/  UISETP.LT.U32.AND UP0, UPT, UR27, 0x3, UP0 ;  /* 0x000000031b00788c */ /* 0x000fc40008701070 */
[----:B------:R-:W-:Y:S02]  /*5450*/  USHF.R.U32.HI UR6, URZ, 0x1, UR7 ;  /* 0x000000013f067899 */ /* 0x000fe40008011607 */
[----:B------:R-:W-:Y:S02]  /*5460*/  USEL UR8, URZ, 0x1, !UP0 ;  /* 0x000000013f087887 */ /* 0x000fe4000c000000 */
[----:B------:R-:W-:Y:S02]  /*5470*/  UIMAD UR5, UR6, -0x3, UR5 ;  /* 0xfffffffd060578a4 */ /* 0x000fe4000f8e0205 */
[----:B------:R-:W-:-:S04]  /*5480*/  ULOP3.LUT UR4, UR4, UR8, URZ, 0x3c, !UPT ;  /* 0x0000000804047292 */ /* 0x000fc8000f8e3c3f */
[----:B------:R-:W-:Y:S01]  /*5490*/  @UP1 ULOP3.LUT UR4, UR4, 0x1, UR6, 0x78, !UPT ;  /* 0x0000000104041892 */ /* 0x000fe2000f8e7806 */
[----:B0-----:R-:W-:-:S04]  /*54a0*/  SHF.R.S32.HI R26, RZ, 0x1f, R25 ;  /* 0x0000001fff1a7819 */ /* 0x001fc80000011419 */
[----:B------:R-:W-:-:S04]  /*54b0*/  LEA.HI R26, R26, R25, RZ, 0x7 ;  /* 0x000000191a1a7211 */ /* 0x000fc800078f38ff */
[----:B------:R-:W-:-:S05]  /*54c0*/  LOP3.LUT R26, R26, 0xffffff80, RZ, 0xc0, !PT ;  /* 0xffffff801a1a7812 */ /* 0x000fca00078ec0ff */
[----:B------:R-:W-:-:S05]  /*54d0*/  IMAD.IADD R26, R25, 0x1, -R26 ;  /* 0x00000001191a7824 */ /* 0x000fca00078e0a1a */
[----:B------:R-:W-:-:S04]  /*54e0*/  SHF.R.S32.HI R25, RZ, 0x1f, R26 ;  /* 0x0000001fff197819 */ /* 0x000fc8000001141a */
[----:B------:R-:W-:-:S04]  /*54f0*/  LEA.HI R25, R25, R26, RZ, 0x2 ;  /* 0x0000001a19197211 */ /* 0x000fc800078f10ff */
[----:B------:R-:W-:-:S05]  /*5500*/  LOP3.LUT R25, R25, 0xfffffffc, RZ, 0xc0, !PT ;  /* 0xfffffffc19197812 */ /* 0x000fca00078ec0ff */
[----:B------:R-:W-:-:S04]  /*5510*/  IMAD.IADD R40, R26, 0x1, -R25 ;  /* 0x000000011a287824 */ /* 0x000fc800078e0a19 */
[----:B------:R-:W-:Y:S01]  /*5520*/  IMAD.SHL.U32 R32, R40, 0x2, RZ ;  /* 0x0000000228207824 */ /* 0x000fe200078e00ff */
[----:B-1--4-:R-:W-:Y:S06]  /*5530*/  @!P0 BRA `(.L_x_34) ;  /* 0x000000a800588947 */ /* 0x012fec0003800000 */
.L_x_319:
[----:B------:R1:W-:Y:S01]  /*5540*/  STL [R1+0xa0], R3 ;  /* 0x0000a00301007387 */ /* 0x0003e20000100800 */
[----:B------:R-:W-:Y:S01]  /*5550*/  ULDC.64 UR6, c[0x0][0x5d0] ;  /* 0x0001740000067ab9 */ /* 0x000fe20000000a00 */
[----:B------:R-:W-:Y:S01]  /*5560*/  SHF.R.S32.HI R33, RZ, 0x1f, R32 ;  /* 0x0000001fff217819 */ /* 0x000fe20000011420 */
[----:B------:R-:W-:Y:S01]  /*5570*/  ULDC UR8, c[0x0][0x284] ;  /* 0x0000a10000087ab9 */ /* 0x000fe20000000800 */
[----:B-1----:R-:W4:Y:S04]  /*5580*/  LDL.LU R3, [R1+0x84] ;  /* 0x0000840001037983 */ /* 0x002f280000300800 */
[----:B------:R1:W-:Y:S04]  /*5590*/  STL [R1+0x9c], R2 ;  /* 0x00009c0201007387 */ /* 0x0003e80000100800 */
[----:B-1----:R-:W2:Y:S04]  /*55a0*/  LDL R2, [R1+0x80] ;  /* 0x0000800001027983 */ /* 0x002ea80000100800 */
[----:B-----5:R1:W-:Y:S04]  /*55b0*/  STL [R1+0x98], R0 ;  /* 0x0000980001007387 */ /* 0x0203e80000100800 */
[----:B-1----:R-:W3:Y:S01]  /*55c0*/  LDL R0, [R1+0x74] ;  /* 0x0000740001007983 */ /* 0x002ee20000100800 */
[----:B----4-:R-:W-:-:S03]  /*55d0*/  IMAD.SHL.U32 R37, R3, 0x100, RZ ;  /* 0x0000010003257824 */ /* 0x010fc600078e00ff */
[----:B------:R1:W5:Y:S01]  /*55e0*/  LDL.LU R3, [R1+0xa0] ;  /* 0x0000a00001037983 */ /* 0x0003620000300800 */
[----:B--2---:R-:W-:-:S03]  /*55f0*/  IMAD.SHL.U32 R34, R2, 0x40, RZ ;  /* 0x0000004002227824 */ /* 0x004fc600078e00ff */
[----:B------:R1:W5:Y:S01]  /*5600*/  LDL.LU R2, [R1+0x9c] ;  /* 0x00009c0001027983 */ /* 0x0003620000300800 */
[----:B---3--:R-:W-:Y:S01]  /*5610*/  SHF.R.S32.HI R38, RZ, 0x1f, R0 ;  /* 0x0000001fff267819 */ /* 0x008fe20000011400 */
[----:B0-----:R-:W-:-:S04]  /*5620*/  IMAD.WIDE.U32 R24, R0, UR6, R32 ;  /* 0x0000000600187c25 */ /* 0x001fc8000f8e0020 */
[----:B------:R-:W-:-:S04]  /*5630*/  IMAD R26, R38, UR6, RZ ;  /* 0x00000006261a7c24 */ /* 0x000fc8000f8e02ff */
[----:B------:R-:W-:Y:S02]  /*5640*/  IMAD R27, R0, UR7, R26 ;  /* 0x00000007001b7c24 */ /* 0x000fe4000f8e021a */
[----:B------:R1:W5:Y:S01]  /*5650*/  LDL.LU R0, [R1+0x98] ;  /* 0x0000980001007983 */ /* 0x0003620000300800 */
[----:B------:R-:W-:-:S04]  /*5660*/  ISETP.GE.AND P0, PT, R34, UR8, PT ;  /* 0x0000000822007c0c */ /* 0x000fc8000bf06270 */
[C---:B------:R-:W-:Y:S02]  /*5670*/  ISETP.GE.OR P0, PT, R37.reuse, R35, P0 ;  /* 0x000000232500720c */ /* 0x040fe40000706670 */
[----:B------:R-:W-:Y:S02]  /*5680*/  SHF.R.S32.HI R36, RZ, 0x1f, R37 ;  /* 0x0000001fff247819 */ /* 0x000fe40000011425 */
[----:B------:R-:W-:-:S04]  /*5690*/  IADD3 R24, P1, R37, R24, RZ ;  /* 0x0000001825187210 */ /* 0x000fc80007f3e0ff */
[----:B------:R-:W-:-:S05]  /*56a0*/  IADD3.X R25, R36, R25, R27, P1, !PT ;  /* 0x0000001924197210 */ /* 0x000fca0000ffe41b */
[----:B-1----:R-:W-:Y:S05]  /*56b0*/  @P0 BRA `(.L_x_35) ;  /* 0x0000008c00d00947 */ /* 0x002fea0003800000 */
[----:B------:R0:W-:Y:S01]  /*56c0*/  STL.64 [R1+0xa0], R4 ;  /* 0x0000a00401007387 */ /* 0x0001e20000100a00 */
[----:B------:R-:W1:Y:S01]  /*56d0*/  LDC.64 R28, c[0x0][0x5c8] ;  /* 0x00017200ff1c7b82 */ /* 0x000e620000000a00 */
[----:B------:R-:W-:Y:S02]  /*56e0*/  ULDC.64 UR6, c[0x0][0x5c0] ;  /* 0x0001700000067ab9 */ /* 0x000fe40000000a00 */
[----:B0-----:R-:W2:Y:S04]  /*56f0*/  LDL.64 R4, [R1+0x88] ;  /* 0x0000880001047983 */ /* 0x001ea80000100a00 */
[----:B-----5:R0:W-:Y:S04]  /*5700*/  STL [R1+0x9c], R2 ;  /* 0x00009c0201007387 */ /* 0x0201e80000100800 */
[----:B0-----:R-:W2:Y:S04]  /*5710*/  LDL.LU R2, [R1+0x80] ;  /* 0x0000800001027983 */ /* 0x001ea80000300800 */
[----:B------:R0:W-:Y:S04]  /*5720*/  STL [R1+0x98], R0 ;  /* 0x0000980001007387 */ /* 0x0001e80000100800 */
[----:B0-----:R-:W3:Y:S01]  /*5730*/  LDL R0, [R1+0x90] ;  /* 0x0000900001007983 */ /* 0x001ee20000100800 */
[----:B--2---:R-:W-:-:S03]  /*5740*/  IMAD.WIDE R30, R2, 0x40, R4 ;  /* 0x00000040021e7825 */ /* 0x004fc600078e0204 */
[----:B------:R0:W5:Y:S04]  /*5750*/  LDL.LU.64 R4, [R1+0xa0] ;  /* 0x0000a00001047983 */ /* 0x0001680000300a00 */
[----:B------:R0:W5:Y:S01]  /*5760*/  LDL.LU R2, [R1+0x9c] ;  /* 0x00009c0001027983 */ /* 0x0001620000300800 */
[-C--:B-1----:R-:W-:Y:S02]  /*5770*/  IMAD R26, R31, R28.reuse, RZ ;  /* 0x0000001c1f1a7224 */ /* 0x082fe400078e02ff */
[----:B------:R-:W-:-:S04]  /*5780*/  IMAD.WIDE.U32 R24, R30, R28, R24 ;  /* 0x0000001c1e187225 */ /* 0x000fc800078e0018 */
[----:B------:R-:W-:Y:S01]  /*5790*/  IMAD R27, R30, R29, R26 ;  /* 0x0000001d1e1b7224 */ /* 0x000fe200078e021a */
[----:B------:R-:W-:Y:S01]  /*57a0*/  LEA R26, P0, R28, R24, 0x3 ;  /* 0x000000181c1a7211 */ /* 0x000fe200078018ff */
[----:B---3--:R-:W-:Y:S01]  /*57b0*/  IMAD.IADD R39, R0, 0x1, -R34 ;  /* 0x0000000100277824 */ /* 0x008fe200078e0a22 */
[----:B------:R-:W-:Y:S01]  /*57c0*/  IADD3 R24, P1, R24, UR6, RZ ;  /* 0x0000000618187c10 */ /* 0x000fe2000ff3e0ff */
[----:B------:R0:W5:Y:S01]  /*57d0*/  LDL.LU R0, [R1+0x98] ;  /* 0x0000980001007983 */ /* 0x0001620000300800 */
[----:B------:R-:W-:Y:S01]  /*57e0*/  IMAD.IADD R27, R25, 0x1, R27 ;  /* 0x00000001191b7824 */ /* 0x000fe200078e021b */
[----:B------:R-:W-:-:S04]  /*57f0*/  IADD3 R26, P3, R26, UR6, RZ ;  /* 0x000000061a1a7c10 */ /* 0x000fc8000ff7e0ff */
[----:B------:R-:W-:Y:S01]  /*5800*/  LEA.HI.X R29, R28, R27, R29, 0x3, P0 ;  /* 0x0000001b1c1d7211 */ /* 0x000fe200000f1c1d */
[----:B------:R-:W-:Y:S01]  /*5810*/  IMAD R28, R40, -0x2, R35 ;  /* 0xfffffffe281c7824 */ /* 0x000fe200078e0223 */
[----:B------:R-:W-:Y:S01]  /*5820*/  FSETP.NEU.AND P0, PT, RZ, UR25, PT ;  /* 0x00000019ff007c0b */ /* 0x000fe2000bf0d000 */
[----:B------:R-:W-:Y:S01]  /*5830*/  BSSY B0, `(.L_x_35) ;  /* 0x00008dc000007945 */ /* 0x000fe20003800000 */
[----:B------:R-:W-:Y:S02]  /*5840*/  IADD3.X R25, R27, UR7, RZ, P1, !PT ;  /* 0x000000071b197c10 */ /* 0x000fe40008ffe4ff */
[----:B------:R-:W-:Y:S01]  /*5850*/  IADD3.X R27, R29, UR7, RZ, P3, !PT ;  /* 0x000000071d1b7c10 */ /* 0x000fe20009ffe4ff */
[----:B------:R-:W-:-:S08]  /*5860*/  IMAD.IADD R34, R28, 0x1, -R37 ;  /* 0x000000011c227824 */ /* 0x000fd000078e0a25 */
[----:B0-----:R-:W-:Y:S05]  /*5870*/  @!P0 BRA `(.L_x_36) ;  /* 0x0000006800e08947 */ /* 0x001fea0003800000 */
[----:B-----5:R0:W-:Y:S01]  /*5880*/  STL [R1+0x98], R0 ;  /* 0x0000980001007387 */ /* 0x0201e20000100800 */
[----:B------:R-:W-:Y:S01]  /*5890*/  ULDC.64 UR6, c[0x0][0x5b8] ;  /* 0x00016e0000067ab9 */ /* 0x000fe20000000a00 */
[----:B------:R-:W-:Y:S02]  /*58a0*/  ULDC.64 UR8, c[0x0][0x5a8] ;  /* 0x00016a0000087ab9 */ /* 0x000fe40000000a00 */
[----:B0-----:R-:W2:Y:S01]  /*58b0*/  LDL.LU R0, [R1+0x74] ;  /* 0x0000740001007983 */ /* 0x001ea20000300800 */
[----:B------:R-:W-:Y:S01]  /*58c0*/  IMAD R28, R38, UR6, RZ ;  /* 0x00000006261c7c24 */ /* 0x000fe2000f8e02ff */
[----:B------:R-:W-:Y:S01]  /*58d0*/  BSSY B1, `(.L_x_37) ;  /* 0x0000011000017945 */ /* 0x000fe20003800000 */
[----:B--2---:R-:W-:-:S04]  /*58e0*/  IMAD.WIDE.U32 R32, R0, UR6, R32 ;  /* 0x0000000600207c25 */ /* 0x004fc8000f8e0020 */
[----:B------:R-:W-:Y:S01]  /*58f0*/  IMAD R29, R0, UR7, R28 ;  /* 0x00000007001d7c24 */ /* 0x000fe2000f8e021c */
[----:B------:R-:W-:Y:S01]  /*5900*/  IADD3 R32, P0, R37, R32, RZ ;  /* 0x0000002025207210 */ /* 0x000fe20007f1e0ff */
[----:B------:R0:W5:Y:S01]  /*5910*/  LDL.LU R0, [R1+0x98] ;  /* 0x0000980001007983 */ /* 0x0001620000300800 */
[----:B------:R-:W-:Y:S02]  /*5920*/  ULDC.64 UR6, c[0x0][0x5b0] ;  /* 0x00016c0000067ab9 */ /* 0x000fe40000000a00 */
[----:B------:R-:W-:Y:S01]  /*5930*/  IADD3.X R33, R36, R33, R29, P0, !PT ;  /* 0x0000002124217210 */ /* 0x000fe200007fe41d */
[----:B------:R-:W-:Y:S01]  /*5940*/  IMAD R35, R31, UR6, RZ ;  /* 0x000000061f237c24 */ /* 0x000fe2000f8e02ff */
[----:B------:R-:W-:Y:S01]  /*5950*/  ISETP.GE.AND P0, PT, R39, 0x1, PT ;  /* 0x000000012700780c */ /* 0x000fe20003f06270 */
[----:B------:R-:W-:-:S03]  /*5960*/  IMAD.WIDE.U32 R28, R30, UR6, R32 ;  /* 0x000000061e1c7c25 */ /* 0x000fc6000f8e0020 */
[----:B------:R-:W-:Y:S01]  /*5970*/  ISETP.LT.OR P4, PT, R34, 0x1, !P0 ;  /* 0x000000012200780c */ /* 0x000fe20004781670 */
[----:B------:R-:W-:Y:S01]  /*5980*/  IMAD R35, R30, UR7, R35 ;  /* 0x000000071e237c24 */ /* 0x000fe2000f8e0223 */
[----:B------:R-:W-:-:S04]  /*5990*/  IADD3 R28, P1, R28, UR8, RZ ;  /* 0x000000081c1c7c10 */ /* 0x000fc8000ff3e0ff */
[--C-:B------:R-:W-:Y:S02]  /*59a0*/  IADD3.X R29, R29, UR9, R35.reuse, P1, !PT ;  /* 0x000000091d1d7c10 */ /* 0x100fe40008ffe423 */
[----:B------:R-:W-:-:S05]  /*59b0*/  PRMT R35, RZ, 0x7610, R35 ;  /* 0x00007610ff237816 */ /* 0x000fca0000000023 */
[----:B0-----:R-:W-:Y:S05]  /*59c0*/  @P4 BRA `(.L_x_38) ;  /* 0x0000000000044947 */ /* 0x001fea0003800000 */
[----:B------:R0:W5:Y:S02]  /*59d0*/  LDG.E.U8 R35, desc[UR22][R28.64] ;  /* 0x000000161c237981 */ /* 0x000164000c1e1100 */
.L_x_38:
[----:B------:R-:W-:Y:S05]  /*59e0*/  BSYNC B1 ;  /* 0x0000000000017941 */ /* 0x000fea0003800000 */
.L_x_37:
[----:B-----5:R-:W-:Y:S01]  /*59f0*/  LOP3.LUT R35, R35, 0xff, RZ, 0xc0, !PT ;  /* 0x000000ff23237812 */ /* 0x020fe200078ec0ff */
[----:B------:R-:W-:Y:S01]  /*5a00*/  BSSY B1, `(.L_x_39) ;  /* 0x000000b000017945 */ /* 0x000fe20003800000 */
[----:B------:R-:W-:Y:S02]  /*5a10*/  ISETP.LT.OR P3, PT, R34, 0x2, !P0 ;  /* 0x000000022200780c */ /* 0x000fe40004761670 */
[----:B------:R-:W-:-:S05]  /*5a20*/  F2FP.F16.E5M2.UNPACK_B R35, R35 ;  /* 0x00000023ff23723e */ /* 0x000fca00020004ff */
[----:B------:R-:W-:-:S05]  /*5a30*/  HADD2.F32 R35, -RZ, R35.H0_H0 ;  /* 0x20000023ff237230 */ /* 0x000fca0000004100 */
[----:B------:R-:W-:Y:S01]  /*5a40*/  FMUL R36, R35, UR25 ;  /* 0x0000001923247c20 */ /* 0x000fe20008400000 */
[----:B------:R-:W-:-:S03]  /*5a50*/  PRMT R35, RZ, 0x7610, R35 ;  /* 0x00007610ff237816 */ /* 0x000fc60000000023 */
[----:B------:R-:W-:-:S05]  /*5a60*/  FFMA R36, R227, UR24, R36 ;  /* 0x00000018e3247c23 */ /* 0x000fca0008000024 */
[----:B------:R-:W-:-:S05]  /*5a70*/  F2FP.SATFINITE.E5M2.F32.PACK_AB_MERGE_C R37, RZ, R36, RZ ;  /* 0x00000024ff25723e */ /* 0x000fca00048060ff */
[----:B------:R1:W-:Y:S01]  /*5a80*/  @!P4 STG.E.U8 desc[UR22][R24.64], R37 ;  /* 0x000000251800c986 */ /* 0x0003e2000c101116 */
[----:B------:R-:W-:Y:S05]  /*5a90*/  @P3 BRA `(.L_x_40) ;  /* 0x0000000000043947 */ /* 0x000fea0003800000 */
[----:B------:R2:W5:Y:S02]  /*5aa0*/  LDG.E.U8 R35, desc[UR22][R28.64+0x1] ;  /* 0x000001161c237981 */ /* 0x000564000c1e1100 */
.L_x_40:
[----:B------:R-:W-:Y:S05]  /*5ab0*/  BSYNC B1 ;  /* 0x0000000000017941 */ /* 0x000fea0003800000 */
.L_x_39:
[----:B-----5:R-:W-:Y:S01]  /*5ac0*/  LOP3.LUT R35, R35, 0xff, RZ, 0xc0, !PT ;  /* 0x000000ff23237812 */ /* 0x020fe200078ec0ff */
[----:B------:R-:W-:Y:S01]  /*5ad0*/  BSSY B1, `(.L_x_41) ;  /* 0x0000013000017945 */ /* 0x000fe20003800000 */
[----:B-1----:R-:W-:Y:S02]  /*5ae0*/  IADD3 R37, P1, R30, 0x8, RZ ;  /* 0x000000081e257810 */ /* 0x002fe40007f3e0ff */
[----:B------:R-:W-:-:S03]  /*5af0*/  F2FP.F16.E5M2.UNPACK_B R35, R35 ;  /* 0x00000023ff23723e */ /* 0x000fc600020004ff */
[----:B------:R-:W-:Y:S01]  /*5b00*/  IMAD.X R30, RZ, RZ, R31, P1 ;  /* 0x000000ffff1e7224 */ /* 0x000fe200008e061f */
[----:B------:R-:W-:Y:S01]  /*5b10*/  ISETP.GE.AND P1, PT, R39, 0x9, PT ;  /* 0x000000092700780c */ /* 0x000fe20003f26270 */
[----:B------:R-:W-:Y:S02]  /*5b20*/  HADD2.F32 R35, -RZ, R35.H0_H0 ;  /* 0x20000023ff237230 */ /* 0x000fe40000004100 */
[----:B------:R-:W-:Y:S01]  /*5b30*/  IMAD R30, R30, UR6, RZ ;  /* 0x000000061e1e7c24 */ /* 0x000fe2000f8e02ff */
[----:B------:R-:W-:Y:S01]  /*5b40*/  ISETP.LT.OR P5, PT, R34, 0x1, !P1 ;  /* 0x000000012200780c */ /* 0x000fe20004fa1670 */
[----:B------:R-:W-:-:S04]  /*5b50*/  IMAD.WIDE.U32 R32, R37, UR6, R32 ;  /* 0x0000000625207c25 */ /* 0x000fc8000f8e0020 */
[----:B------:R-:W-:Y:S01]  /*5b60*/  FMUL R35, R35, UR25 ;  /* 0x0000001923237c20 */ /* 0x000fe20008400000 */
[----:B------:R-:W-:-:S03]  /*5b70*/  IMAD R37, R37, UR7, R30 ;  /* 0x0000000725257c24 */ /* 0x000fc6000f8e021e */
[----:B------:R-:W-:Y:S01]  /*5b80*/  FFMA R35, R226, UR24, R35 ;  /* 0x00000018e2237c23 */ /* 0x000fe20008000023 */
[----:B------:R-:W-:Y:S02]  /*5b90*/  IADD3 R30, P4, R32, UR8, RZ ;  /* 0x00000008201e7c10 */ /* 0x000fe4000ff9e0ff */
[----:B------:R-:W-:Y:S02]  /*5ba0*/  PRMT R32, RZ, 0x7610, R32 ;  /* 0x00007610ff207816 */ /* 0x000fe40000000020 */
[----:B------:R-:W-:Y:S02]  /*5bb0*/  F2FP.SATFINITE.E5M2.F32.PACK_AB_MERGE_C R35, RZ, R35, RZ ;  /* 0x00000023ff23723e */ /* 0x000fe400048060ff */
[----:B------:R-:W-:-:S03]  /*5bc0*/  IADD3.X R31, R33, UR9, R37, P4, !PT ;  /* 0x00000009211f7c10 */ /* 0x000fc6000a7fe425 */
[----:B------:R1:W-:Y:S01]  /*5bd0*/  @!P3 STG.E.U8 desc[UR22][R24.64+0x1], R35 ;  /* 0x000001231800b986 */ /* 0x0003e2000c101116 */
[----:B------:R-:W-:Y:S05]  /*5be0*/  @P5 BRA `(.L_x_42) ;  /* 0x0000000000045947 */ /* 0x000fea0003800000 */
[----:B------:R3:W5:Y:S02]  /*5bf0*/  LDG.E.U8 R32, desc[UR22][R30.64] ;  /* 0x000000161e207981 */ /* 0x000764000c1e1100 */
.L_x_42:
[----:B------:R-:W-:Y:S05]  /*5c00*/  BSYNC B1 ;  /* 0x0000000000017941 */ /* 0x000fea0003800000 */
.L_x_41:
[----:B-----5:R-:W-:Y:S01]  /*5c10*/  LOP3.LUT R32, R32, 0xff, RZ, 0xc0, !PT ;  /* 0x000000ff20207812 */ /* 0x020fe200078ec0ff */
[----:B------:R-:W-:Y:S01]  /*5c20*/  BSSY B1, `(.L_x_43) ;  /* 0x000000b000017945 */ /* 0x000fe20003800000 */
[----:B------:R-:W-:Y:S02]  /*5c30*/  ISETP.LT.OR P3, PT, R34, 0x2, !P1 ;  /* 0x000000022200780c */ /* 0x000fe40004f61670 */
[----:B------:R-:W-:-:S05]  /*5c40*/  F2FP.F16.E5M2.UNPACK_B R32, R32 ;  /* 0x00000020ff20723e */ /* 0x000fca00020004ff */
[----:B------:R-:W-:-:S05]  /*5c50*/  HADD2.F32 R32, -RZ, R32.H0_H0 ;  /* 0x20000020ff207230 */ /* 0x000fca0000004100 */
[----:B------:R-:W-:-:S04]  /*5c60*/  FMUL R32, R32, UR25 ;  /* 0x0000001920207c20 */ /* 0x000fc80008400000 */
[----:B------:R-:W-:-:S05]  /*5c70*/  FFMA R32, R225, UR24, R32 ;  /* 0x00000018e1207c23 */ /* 0x000fca0008000020 */
[----:B------:R-:W-:Y:S02]  /*5c80*/  F2FP.SATFINITE.E5M2.F32.PACK_AB_MERGE_C R33, RZ, R32, RZ ;  /* 0x00000020ff21723e */ /* 0x000fe400048060ff */
[----:B------:R-:W-:-:S03]  /*5c90*/  PRMT R32, RZ, 0x7610, R32 ;  /* 0x00007610ff207816 */ /* 0x000fc60000000020 */
[----:B------:R4:W-:Y:S01]  /*5ca0*/  @!P5 STG.E.U8 desc[UR22][R26.64], R33 ;  /* 0x000000211a00d986 */ /* 0x0009e2000c101116 */
[----:B------:R-:W-:Y:S05]  /*5cb0*/  @P3 BRA `(.L_x_44) ;  /* 0x0000000000043947 */ /* 0x000fea0003800000 */
[----:B------:R0:W5:Y:S02]  /*5cc0*/  LDG.E.U8 R32, desc[UR22][R30.64+0x1] ;  /* 0x000001161e207981 */ /* 0x000164000c1e1100 */
.L_x_44:
[----:B------:R-:W-:Y:S05]  /*5cd0*/  BSYNC B1 ;  /* 0x0000000000017941 */ /* 0x000fea0003800000 */
.L_x_43:
[----:B-----5:R-:W-:Y:S01]  /*5ce0*/  LOP3.LUT R32, R32, 0xff, RZ, 0xc0, !PT ;  /* 0x000000ff20207812 */ /* 0x020fe200078ec0ff */
[----:B------:R-:W-:Y:S01]  /*5cf0*/  BSSY B1, `(.L_x_45) ;  /* 0x000000b000017945 */ /* 0x000fe20003800000 */
[----:B------:R-:W-:Y:S02]  /*5d00*/  ISETP.LT.OR P4, PT, R34, 0x9, !P0 ;  /* 0x000000092200780c */ /* 0x000fe40004781670 */
[----:B------:R-:W-:-:S05]  /*5d10*/  F2FP.F16.E5M2.UNPACK_B R32, R32 ;  /* 0x00000020ff20723e */ /* 0x000fca00020004ff */
[----:B------:R-:W-:-:S05]  /*5d20*/  HADD2.F32 R32, -RZ, R32.H0_H0 ;  /* 0x20000020ff207230 */ /* 0x000fca0000004100 */
[----:B----4-:R-:W-:Y:S01]  /*5d30*/  FMUL R33, R32, UR25 ;  /* 0x0000001920217c20 */ /* 0x010fe20008400000 */
[----:B------:R-:W-:-:S03]  /*5d40*/  PRMT R32, RZ, 0x7610, R32 ;  /* 0x00007610ff207816 */ /* 0x000fc60000000020 */
[----:B------:R-:W-:-:S05]  /*5d50*/  FFMA R33, R224, UR24, R33 ;  /* 0x00000018e0217c23 */ /* 0x000fca0008000021 */
[----:B------:R-:W-:-:S05]  /*5d60*/  F2FP.SATFINITE.E5M2.F32.PACK_AB_MERGE_C R33, RZ, R33, RZ ;  /* 0x00000021ff21723e */ /* 0x000fca00048060ff */
[----:B------:R4:W-:Y:S01]  /*5d70*/  @!P3 STG.E.U8 desc[UR22][R26.64+0x1], R33 ;  /* 0x000001211a00b986 */ /* 0x0009e2000c101116 */
[----:B------:R-:W-:Y:S05]  /*5d80*/  @P4 BRA `(.L_x_46) ;  /* 0x0000000000044947 */ /* 0x000fea0003800000 */
[----:B------:R0:W5:Y:S02]  /*5d90*/  LDG.E.U8 R32, desc[UR22][R28.64+0x8] ;  /* 0x000008161c207981 */ /* 0x000164000c1e1100 */
.L_x_46:
[----:B------:R-:W-:Y:S05]  /*5da0*/  BSYNC B1 ;  /* 0x0000000000017941 */ /* 0x000fea0003800000 */
.L_x_45:
[----:B-----5:R-:W-:Y:S01]  /*5db0*/  LOP3.LUT R32, R32, 0xff, RZ, 0xc0, !PT ;  /* 0x000000ff20207812 */ /* 0x020fe200078ec0ff */
[----:B------:R-:W-:Y:S01]  /*5dc0*/  BSSY B1, `(.L_x_47) ;  /* 0x000000b000017945 */ /* 0x000fe20003800000 */
[----:B------:R-:W-:Y:S02]  /*5dd0*/  ISETP.LT.OR P3, PT, R34, 0xa, !P0 ;  /* 0x0000000a2200780c */ /* 0x000fe40004761670 */
[----:B------:R-:W-:-:S05]  /*5de0*/  F2FP.F16.E5M2.UNPACK_B R32, R32 ;  /* 0x00000020ff20723e */ /* 0x000fca00020004ff */
[----:B------:R-:W-:-:S05]  /*5df0*/  HADD2.F32 R32, -RZ, R32.H0_H0 ;  /* 0x20000020ff207230 */ /* 0x000fca0000004100 */
[----:B------:R-:W-:-:S04]  /*5e00*/  FMUL R32, R32, UR25 ;  /* 0x0000001920207c20 */ /* 0x000fc80008400000 */
[----:B------:R-:W-:-:S05]  /*5e10*/  FFMA R32, R223, UR24, R32 ;  /* 0x00000018df207c23 */ /* 0x000fca0008000020 */
[----:B----4-:R-:W-:Y:S02]  /*5e20*/  F2FP.SATFINITE.E5M2.F32.PACK_AB_MERGE_C R33, RZ, R32, RZ ;  /* 0x00000020ff21723e */ /* 0x010fe400048060ff */
[----:B------:R-:W-:-:S03]  /*5e30*/  PRMT R32, RZ, 0x7610, R32 ;  /* 0x00007610ff207816 */ /* 0x000fc60000000020 */
[----:B------:R4:W-:Y:S01]  /*5e40*/  @!P4 STG.E.U8 desc[UR22][R24.64+0x8], R33 ;  /* 0x000008211800c986 */ /* 0x0009e2000c101116 */
[----:B------:R-:W-:Y:S05]  /*5e50*/  @P3 BRA `(.L_x_48) ;  /* 0x0000000000043947 */ /* 0x000fea0003800000 */
[----:B------:R0:W5:Y:S02]  /*5e60*/  LDG.E.U8 R32, desc[UR22][R28.64+0x9] ;  /* 0x000009161c207981 */ /* 0x000164000c1e1100 */
.L_x_48:
[----:B------:R-:W-:Y:S05]  /*5e70*/  BSYNC B1 ;  /* 0x0000000000017941 */ /* 0x000fea0003800000 */
.L_x_47:
        /* <DEDUP_REMOVED lines=12> */
.L_x_50:
[----:B------:R-:W-:Y:S05]  /*5f40*/  BSYNC B1 ;  /* 0x0000000000017941 */ /* 0x000fea0003800000 */
.L_x_49:
        /* <DEDUP_REMOVED lines=12> */
.L_x_52:
[----:B------:R-:W-:Y:S05]  /*6010*/  BSYNC B1 ;  /* 0x0000000000017941 */ /* 0x000fea0003800000 */
.L_x_51:
        /* <DEDUP_REMOVED lines=12> */
.L_x_54:
[----:B------:R-:W-:Y:S05]  /*60e0*/  BSYNC B1 ;  /* 0x0000000000017941 */ /* 0x000fea0003800000 */
.L_x_53:
        /* <DEDUP_REMOVED lines=12> */
.L_x_56:
[----:B------:R-:W-:Y:S05]  /*61b0*/  BSYNC B1 ;  /* 0x0000000000017941 */ /* 0x000fea0003800000 */
.L_x_55:
        /* <DEDUP_REMOVED lines=12> */
.L_x_58:
[----:B------:R-:W-:Y:S05]  /*6280*/  BSYNC B1 ;  /* 0x0000000000017941 */ /* 0x000fea0003800000 */
.L_x_57:
        /* <DEDUP_REMOVED lines=12> */
.L_x_60:
[----:B------:R-:W-:Y:S05]  /*6350*/  BSYNC B1 ;  /* 0x0000000000017941 */ /* 0x000fea0003800000 */
.L_x_59:
        /* <DEDUP_REMOVED lines=12> */
.L_x_62:
[----:B------:R-:W-:Y:S05]  /*6420*/  BSYNC B1 ;  /* 0x0000000000017941 */ /* 0x000fea0003800000 */
.L_x_61:
        /* <DEDUP_REMOVED lines=12> */
.L_x_64:
[----:B------:R-:W-:Y:S05]  /*64f0*/  BSYNC B1 ;  /* 0x0000000000017941 */ /* 0x000fea0003800000 */
.L_x_63:
        /* <DEDUP_REMOVED lines=12> */
.L_x_66:
[----:B------:R-:W-:Y:S05]  /*65c0*/  BSYNC B1 ;  /* 0x0000000000017941 */ /* 0x000fea0003800000 */
.L_x_65:
        /* <DEDUP_REMOVED lines=12> */
.L_x_68:
[----:B------:R-:W-:Y:S05]  /*6690*/  BSYNC B1 ;  /* 0x0000000000017941 */ /* 0x000fea0003800000 */
.L_x_67:
        /* <DEDUP_REMOVED lines=12> */
.L_x_70:
[----:B------:R-:W-:Y:S05]  /*6760*/  BSYNC B1 ;  /* 0x0000000000017941 */ /* 0x000fea0003800000 */
.L_x_69:
        /* <DEDUP_REMOVED lines=12> */
.L_x_72:
[----:B------:R-:W-:Y:S05]  /*6830*/  BSYNC B1 ;  /* 0x0000000000017941 */ /* 0x000fea0003800000 */
.L_x_71:
        /* <DEDUP_REMOVED lines=12> */
.L_x_74:
[----:B------:R-:W-:Y:S05]  /*6900*/  BSYNC B1 ;  /* 0x0000000000017941 */ /* 0x000fea0003800000 */
.L_x_73:
        /* <DEDUP_REMOVED lines=12> */
.L_x_76:
[----:B------:R-:W-:Y:S05]  /*69d0*/  BSYNC B1 ;  /* 0x0000000000017941 */ /* 0x000fea0003800000 */
.L_x_75:
        /* <DEDUP_REMOVED lines=12> */
.L_x_78:
[----:B------:R-:W-:Y:S05]  /*6aa0*/  BSYNC B1 ;  /* 0x0000000000017941 */ /* 0x000fea0003800000 */
.L_x_77:
        /* <DEDUP_REMOVED lines=12> */
.L_x_80:
[----:B------:R-:W-:Y:S05]  /*6b70*/  BSYNC B1 ;  /* 0x0000000000017941 */ /* 0x000fea0003800000 */
.L_x_79:
        /* <DEDUP_REMOVED lines=12> */
.L_x_82:
[----:B------:R-:W-:Y:S05]  /*6c40*/  BSYNC B1 ;  /* 0x0000000000017941 */ /* 0x000fea0003800000 */
.L_x_81:
        /* <DEDUP_REMOVED lines=12> */
.L_x_84:
[----:B------:R-:W-:Y:S05]  /*6d10*/  BSYNC B1 ;  /* 0x0000000000017941 */ /* 0x000fea0003800000 */
.L_x_83:
        /* <DEDUP_REMOVED lines=12> */
.L_x_86:
[----:B------:R-:W-:Y:S05]  /*6de0*/  BSYNC B1 ;  /* 0x0000000000017941 */ /* 0x000fea0003800000 */
.L_x_85:
        /* <DEDUP_REMOVED lines=12> */
.L_x_88:
[----:B------:R-:W-:Y:S05]  /*6eb0*/  BSYNC B1 ;  /* 0x0000000000017941 */ /* 0x000fea0003800000 */
.L_x_87:
        /* <DEDUP_REMOVED lines=12> */
.L_x_90:
[----:B------:R-:W-:Y:S05]  /*6f80*/  BSYNC B1 ;  /* 0x0000000000017941 */ /* 0x000fea0003800000 */
.L_x_89:
        /* <DEDUP_REMOVED lines=12> */
.L_x_92:
[----:B------:R-:W-:Y:S05]  /*7050*/  BSYNC B1 ;  /* 0x0000000000017941 */ /* 0x000fea0003800000 */
.L_x_91:
        /* <DEDUP_REMOVED lines=12> */
.L_x_94:
[----:B------:R-:W-:Y:S05]  /*7120*/  BSYNC B1 ;  /* 0x0000000000017941 */ /* 0x000fea0003800000 */
.L_x_93:
        /* <DEDUP_REMOVED lines=12> */
.L_x_96:
[----:B------:R-:W-:Y:S05]  /*71f0*/  BSYNC B1 ;  /* 0x0000000000017941 */ /* 0x000fea0003800000 */
.L_x_95:
        /* <DEDUP_REMOVED lines=12> */
.L_x_98:
[----:B------:R-:W-:Y:S05]  /*72c0*/  BSYNC B1 ;  /* 0x0000000000017941 */ /* 0x000fea0003800000 */
.L_x_97:
        /* <DEDUP_REMOVED lines=12> */
.L_x_100:
[----:B------:R-:W-:Y:S05]  /*7390*/  BSYNC B1 ;  /* 0x0000000000017941 */ /* 0x000fea0003800000 */
.L_x_99:
        /* <DEDUP_REMOVED lines=12> */
.L_x_102:
[----:B------:R-:W-:Y:S05]  /*7460*/  BSYNC B1 ;  /* 0x0000000000017941 */ /* 0x000fea0003800000 */
.L_x_101:
        /* <DEDUP_REMOVED lines=12> */
.L_x_104:
[----:B------:R-:W-:Y:S05]  /*7530*/  BSYNC B1 ;  /* 0x0000000000017941 */ /* 0x000fea0003800000 */
.L_x_103:
        /* <DEDUP_REMOVED lines=12> */
.L_x_106:
[----:B------:R-:W-:Y:S05]  /*7600*/  BSYNC B1 ;  /* 0x0000000000017941 */ /* 0x000fea0003800000 */
.L_x_105:
        /* <DEDUP_REMOVED lines=12> */
.L_x_108:
[----:B------:R-:W-:Y:S05]  /*76d0*/  BSYNC B1 ;  /* 0x0000000000017941 */ /* 0x000fea0003800000 */
.L_x_107:
        /* <DEDUP_REMOVED lines=12> */
.L_x_110:
[----:B------:R-:W-:Y:S05]  /*77a0*/  BSYNC B1 ;  /* 0x0000000000017941 */ /* 0x000fea0003800000 */
.L_x_109:
        /* <DEDUP_REMOVED lines=12> */
.L_x_112:
[----:B------:R-:W-:Y:S05]  /*7870*/  BSYNC B1 ;  /* 0x0000000000017941 */ /* 0x000fea0003800000 */
.L_x_111:
        /* <DEDUP_REMOVED lines=12> */
.L_x_114:
[----:B------:R-:W-:Y:S05]  /*7940*/  BSYNC B1 ;  /* 0x0000000000017941 */ /* 0x000fea0003800000 */
.L_x_113:
        /* <DEDUP_REMOVED lines=12> */
.L_x_116:
[----:B------:R-:W-:Y:S05]  /*7a10*/  BSYNC B1 ;  /* 0x0000000000017941 */ /* 0x000fea0003800000 */
.L_x_115:
        /* <DEDUP_REMOVED lines=12> */
.L_x_118:
[----:B------:R-:W-:Y:S05]  /*7ae0*/  BSYNC B1 ;  /* 0x0000000000017941 */ /* 0x000fea0003800000 */
.L_x_117:
        /* <DEDUP_REMOVED lines=12> */
.L_x_120:
[----:B------:R-:W-:Y:S05]  /*7bb0*/  BSYNC B1 ;  /* 0x0000000000017941 */ /* 0x000fea0003800000 */
.L_x_119:
        /* <DEDUP_REMOVED lines=12> */
.L_x_122:
[----:B------:R-:W-:Y:S05]  /*7c80*/  BSYNC B1 ;  /* 0x0000000000017941 */ /* 0x000fea0003800000 */
.L_x_121:
        /* <DEDUP_REMOVED lines=12> */
.L_x_124:
[----:B------:R-:W-:Y:S05]  /*7d50*/  BSYNC B1 ;  /* 0x0000000000017941 */ /* 0x000fea0003800000 */
.L_x_123:
        /* <DEDUP_REMOVED lines=12> */
.L_x_126:
[----:B------:R-:W-:Y:S05]  /*7e20*/  BSYNC B1 ;  /* 0x0000000000017941 */ /* 0x000fea0003800000 */
.L_x_125:
        /* <DEDUP_REMOVED lines=12> */
.L_x_128:
[----:B------:R-:W-:Y:S05]  /*7ef0*/  BSYNC B1 ;  /* 0x0000000000017941 */ /* 0x000fea0003800000 */
.L_x_127:
        /* <DEDUP_REMOVED lines=12> */
.L_x_130:
[----:B------:R-:W-:Y:S05]  /*7fc0*/  BSYNC B1 ;  /* 0x0000000000017941 */ /* 0x000fea0003800000 */
.L_x_129:
        /* <DEDUP_REMOVED lines=12> */
.L_x_132:
[----:B------:R-:W-:Y:S05]  /*8090*/  BSYNC B1 ;  /* 0x0000000000017941 */ /* 0x000fea0003800000 */
.L_x_131:
        /* <DEDUP_REMOVED lines=12> */
.L_x_134:
[----:B------:R-:W-:Y:S05]  /*8160*/  BSYNC B1 ;  /* 0x0000000000017941 */ /* 0x000fea0003800000 */
.L_x_133:
        /* <DEDUP_REMOVED lines=12> */
.L_x_136:
[----:B------:R-:W-:Y:S05]  /*8230*/  BSYNC B1 ;  /* 0x0000000000017941 */ /* 0x000fea0003800000 */
.L_x_135:
        /* <DEDUP_REMOVED lines=12> */
.L_x_138:
[----:B------:R-:W-:Y:S05]  /*8300*/  BSYNC B1 ;  /* 0x0000000000017941 */ /* 0x000fea0003800000 */
.L_x_137:
        /* <DEDUP_REMOVED lines=12> */
.L_x_140:
[----:B------:R-:W-:Y:S05]  /*83d0*/  BSYNC B1 ;  /* 0x0000000000017941 */ /* 0x000fea0003800000 */
.L_x_139:
        /* <DEDUP_REMOVED lines=12> */
.L_x_142:
[----:B------:R-:W-:Y:S05]  /*84a0*/  BSYNC B1 ;  /* 0x0000000000017941 */ /* 0x000fea0003800000 */
.L_x_141:
        /* <DEDUP_REMOVED lines=12> */
.L_x_144:
[----:B------:R-:W-:Y:S05]  /*8570*/  BSYNC B1 ;  /* 0x0000000000017941 */ /* 0x000fea0003800000 */
.L_x_143:
        /* <DEDUP_REMOVED lines=12> */
.L_x_146:
[----:B------:R-:W-:Y:S05]  /*8640*/  BSYNC B1 ;  /* 0x0000000000017941 */ /* 0x000fea0003800000 */
.L_x_145:
        /* <DEDUP_REMOVED lines=12> */
.L_x_148:
[----:B------:R-:W-:Y:S05]  /*8710*/  BSYNC B1 ;  /* 0x0000000000017941 */ /* 0x000fea0003800000 */
.L_x_147:
        /* <DEDUP_REMOVED lines=12> */
.L_x_150:
[----:B------:R-:W-:Y:S05]  /*87e0*/  BSYNC B1 ;  /* 0x0000000000017941 */ /* 0x000fea0003800000 */
.L_x_149:
        /* <DEDUP_REMOVED lines=12> */
.L_x_152:
[----:B------:R-:W-:Y:S05]  /*88b0*/  BSYNC B1 ;  /* 0x0000000000017941 */ /* 0x000fea0003800000 */
.L_x_151:
        /* <DEDUP_REMOVED lines=12> */
.L_x_154:
[----:B------:R-:W-:Y:S05]  /*8980*/  BSYNC B1 ;  /* 0x0000000000017941 */ /* 0x000fea0003800000 */
.L_x_153:
        /* <DEDUP_REMOVED lines=12> */
.L_x_156:
[----:B------:R-:W-:Y:S05]  /*8a50*/  BSYNC B1 ;  /* 0x0000000000017941 */ /* 0x000fea0003800000 */
.L_x_155:
        /* <DEDUP_REMOVED lines=12> */
.L_x_158:
[----:B------:R-:W-:Y:S05]  /*8b20*/  BSYNC B1 ;  /* 0x0000000000017941 */ /* 0x000fea0003800000 */
.L_x_157:
        /* <DEDUP_REMOVED lines=12> */
.L_x_160:
[----:B------:R-:W-:Y:S05]  /*8bf0*/  BSYNC B1 ;  /* 0x0000000000017941 */ /* 0x000fea0003800000 */
.L_x_159:
        /* <DEDUP_REMOVED lines=12> */
.L_x_162:
[----:B------:R-:W-:Y:S05]  /*8cc0*/  BSYNC B1 ;  /* 0x0000000000017941 */ /* 0x000fea0003800000 */
.L_x_161:
        /* <DEDUP_REMOVED lines=12> */
.L_x_164:
[----:B------:R-:W-:Y:S05]  /*8d90*/  BSYNC B1 ;  /* 0x0000000000017941 */ /* 0x000fea0003800000 */
.L_x_163:
        /* <DEDUP_REMOVED lines=12> */
.L_x_166:
[----:B------:R-:W-:Y:S05]  /*8e60*/  BSYNC B1 ;  /* 0x0000000000017941 */ /* 0x000fea0003800000 */
.L_x_165:
        /* <DEDUP_REMOVED lines=12> */
.L_x_168:
[----:B------:R-:W-:Y:S05]  /*8f30*/  BSYNC B1 ;  /* 0x0000000000017941 */ /* 0x000fea0003800000 */
.L_x_167:
        /* <DEDUP_REMOVED lines=12> */
.L_x_170:
[----:B------:R-:W-:Y:S05]  /*9000*/  BSYNC B1 ;  /* 0x0000000000017941 */ /* 0x000fea0003800000 */
.L_x_169:
        /* <DEDUP_REMOVED lines=12> */
.L_x_172:
[----:B------:R-:W-:Y:S05]  /*90d0*/  BSYNC B1 ;  /* 0x0000000000017941 */ /* 0x000fea0003800000 */
.L_x_171:
        /* <DEDUP_REMOVED lines=12> */
.L_x_174:
[----:B------:R-:W-:Y:S05]  /*91a0*/  BSYNC B1 ;  /* 0x0000000000017941 */ /* 0x000fea0003800000 */
.L_x_173:
        /* <DEDUP_REMOVED lines=12> */
.L_x_176:
[----:B------:R-:W-:Y:S05]  /*9270*/  BSYNC B1 ;  /* 0x0000000000017941 */ /* 0x000fea0003800000 */
.L_x_175:
        /* <DEDUP_REMOVED lines=12> */
.L_x_178:
[----:B------:R-:W-:Y:S05]  /*9340*/  BSYNC B1 ;  /* 0x0000000000017941 */ /* 0x000fea0003800000 */
.L_x_177:
        /* <DEDUP_REMOVED lines=12> */
.L_x_180:
[----:B------:R-:W-:Y:S05]  /*9410*/  BSYNC B1 ;  /* 0x0000000000017941 */ /* 0x000fea0003800000 */
.L_x_179:
        /* <DEDUP_REMOVED lines=12> */
.L_x_182:
[----:B------:R-:W-:Y:S05]  /*94e0*/  BSYNC B1 ;  /* 0x0000000000017941 */ /* 0x000fea0003800000 */
.L_x_181:
        /* <DEDUP_REMOVED lines=12> */
.L_x_184:
[----:B------:R-:W-:Y:S05]  /*95b0*/  BSYNC B1 ;  /* 0x0000000000017941 */ /* 0x000fea0003800000 */
.L_x_183:
        /* <DEDUP_REMOVED lines=12> */
.L_x_186:
[----:B------:R-:W-:Y:S05]  /*9680*/  BSYNC B1 ;  /* 0x0000000000017941 */ /* 0x000fea0003800000 */
.L_x_185:
        /* <DEDUP_REMOVED lines=12> */
.L_x_188:
[----:B------:R-:W-:Y:S05]  /*9750*/  BSYNC B1 ;  /* 0x0000000000017941 */ /* 0x000fea0003800000 */
.L_x_187:
        /* <DEDUP_REMOVED lines=12> */
.L_x_190:
[----:B------:R-:W-:Y:S05]  /*9820*/  BSYNC B1 ;  /* 0x0000000000017941 */ /* 0x000fea0003800000 */
.L_x_189:
[----:B-----5:R-:W-:Y:S01]  /*9830*/  LOP3.LUT R32, R32, 0xff, RZ, 0xc0, !PT ;  /* 0x000000ff20207812 */ /* 0x020fe200078ec0ff */
[----:B------:R-:W-:Y:S01]  /*9840*/  BSSY B1, `(.L_x_191) ;  /* 0x000000b000017945 */ /* 0x000fe20003800000 */
[----:B------:R-:W-:Y:S02]  /*9850*/  ISETP.LT.OR P3, PT, R34, 0x9a, !P0 ;  /* 0x0000009a2200780c */ /* 0x000fe40004761670 */
[----:B------:R-:W-:-:S05]  /*9860*/  F2FP.F16.E5M2.UNPACK_B R32, R32 ;  /* 0x00000020ff20723e */ /* 0x000fca00020004ff */
[----:B------:R-:W-:-:S05]  /*9870*/  HADD2.F32 R32, -RZ, R32.H0_H0 ;  /* 0x20000020ff207230 */ /* 0x000fca0000004100 */
[----:B------:R-:W-:-:S04]  /*9880*/  FMUL R32, R32, UR25 ;  /* 0x0000001920207c20 */ /* 0x000fc80008400000 */
[----:B------:R-:W-:Y:S01]  /*9890*/  FFMA R32, R23, UR24, R32 ;  /* 0x0000001817207c23 */ /* 0x000fe20008000020 */
[----:B------:R-:W-:-:S04]  /*98a0*/  PRMT R23, RZ, 0x7610, R23 ;  /* 0x00007610ff177816 */ /* 0x000fc80000000017 */
[----:B----4-:R-:W-:-:S05]  /*98b0*/  F2FP.SATFINITE.E5M2.F32.PACK_AB_MERGE_C R33, RZ, R32, RZ ;  /* 0x00000020ff21723e */ /* 0x010fca00048060ff */
[----:B------:R4:W-:Y:S01]  /*98c0*/  @!P4 STG.E.U8 desc[UR22][R24.64+0x98], R33 ;  /* 0x000098211800c986 */ /* 0x0009e2000c101116 */
[----:B------:R-:W-:Y:S05]  /*98d0*/  @P3 BRA `(.L_x_192) ;  /* 0x0000000000043947 */ /* 0x000fea0003800000 */
[----:B------:R0:W5:Y:S02]  /*98e0*/  LDG.E.U8 R23, desc[UR22][R28.64+0x99] ;  /* 0x000099161c177981 */ /* 0x000164000c1e1100 */
.L_x_192:
[----:B------:R-:W-:Y:S05]  /*98f0*/  BSYNC B1 ;  /* 0x0000000000017941 */ /* 0x000fea0003800000 */
.L_x_191:
        /* <DEDUP_REMOVED lines=8> */
[----:B------:R-:W-:-:S05]  /*9980*/  F2FP.SATFINITE.E5M2.F32.PACK_AB_MERGE_C R23, RZ, R23, RZ ;  /* 0x00000017ff17723e */ /* 0x000fca00048060ff */
[----:B------:R0:W-:Y:S01]  /*9990*/  @!P3 STG.E.U8 desc[UR22][R24.64+0x99], R23 ;  /* 0x000099171800b986 */ /* 0x0001e2000c101116 */
[----:B------:R-:W-:Y:S05]  /*99a0*/  @P4 BRA `(.L_x_194) ;  /* 0x0000000000044947 */ /* 0x000fea0003800000 */
[----:B------:R0:W5:Y:S02]  /*99b0*/  LDG.E.U8 R22, desc[UR22][R30.64+0x98] ;  /* 0x000098161e167981 */ /* 0x000164000c1e1100 */
.L_x_194:
[----:B------:R-:W-:Y:S05]  /*99c0*/  BSYNC B1 ;  /* 0x0000000000017941 */ /* 0x000fea0003800000 */
.L_x_193:
        /* <DEDUP_REMOVED lines=8> */
[----:B0-----:R-:W-:-:S05]  /*9a50*/  F2FP.SATFINITE.E5M2.F32.PACK_AB_MERGE_C R23, RZ, R22, RZ ;  /* 0x00000016ff17723e */ /* 0x001fca00048060ff */
[----:B------:R0:W-:Y:S01]  /*9a60*/  @!P4 STG.E.U8 desc[UR22][R26.64+0x98], R23 ;  /* 0x000098171a00c986 */ /* 0x0001e2000c101116 */
[----:B------:R-:W-:Y:S05]  /*9a70*/  @P3 BRA `(.L_x_196) ;  /* 0x0000000000043947 */ /* 0x000fea0003800000 */
[----:B------:R0:W5:Y:S02]  /*9a80*/  LDG.E.U8 R21, desc[UR22][R30.64+0x99] ;  /* 0x000099161e157981 */ /* 0x000164000c1e1100 */
.L_x_196:
[----:B------:R-:W-:Y:S05]  /*9a90*/  BSYNC B1 ;  /* 0x0000000000017941 */ /* 0x000fea0003800000 */
.L_x_195:
        /* <DEDUP_REMOVED lines=12> */
.L_x_198:
[----:B------:R-:W-:Y:S05]  /*9b60*/  BSYNC B1 ;  /* 0x0000000000017941 */ /* 0x000fea0003800000 */
.L_x_197:
        /* <DEDUP_REMOVED lines=12> */
.L_x_200:
[----:B------:R-:W-:Y:S05]  /*9c30*/  BSYNC B1 ;  /* 0x0000000000017941 */ /* 0x000fea0003800000 */
.L_x_199:
        /* <DEDUP_REMOVED lines=12> */
.L_x_202:
[----:B------:R-:W-:Y:S05]  /*9d00*/  BSYNC B1 ;  /* 0x0000000000017941 */ /* 0x000fea0003800000 */
.L_x_201:
        /* <DEDUP_REMOVED lines=12> */
.L_x_204:
[----:B------:R-:W-:Y:S05]  /*9dd0*/  BSYNC B1 ;  /* 0x0000000000017941 */ /* 0x000fea0003800000 */
.L_x_203:
        /* <DEDUP_REMOVED lines=12> */
.L_x_206:
[----:B------:R-:W-:Y:S05]  /*9ea0*/  BSYNC B1 ;  /* 0x0000000000017941 */ /* 0x000fea0003800000 */
.L_x_205:
        /* <DEDUP_REMOVED lines=12> */
.L_x_208:
[----:B------:R-:W-:Y:S05]  /*9f70*/  BSYNC B1 ;  /* 0x0000000000017941 */ /* 0x000fea0003800000 */
.L_x_207:
        /* <DEDUP_REMOVED lines=12> */
.L_x_210:
[----:B------:R-:W-:Y:S05]  /*a040*/  BSYNC B1 ;  /* 0x0000000000017941 */ /* 0x000fea0003800000 */
.L_x_209:
        /* <DEDUP_REMOVED lines=12> */
.L_x_212:
[----:B------:R-:W-:Y:S05]  /*a110*/  BSYNC B1 ;  /* 0x0000000000017941 */ /* 0x000fea0003800000 */
.L_x_211:
        /* <DEDUP_REMOVED lines=12> */
.L_x_214:
[----:B------:R-:W-:Y:S05]  /*a1e0*/  BSYNC B1 ;  /* 0x0000000000017941 */ /* 0x000fea0003800000 */
.L_x_213:
        /* <DEDUP_REMOVED lines=12> */
.L_x_216:
[----:B------:R-:W-:Y:S05]  /*a2b0*/  BSYNC B1 ;  /* 0x0000000000017941 */ /* 0x000fea0003800000 */
.L_x_215:
        /* <DEDUP_REMOVED lines=12> */
.L_x_218:
[----:B------:R-:W-:Y:S05]  /*a380*/  BSYNC B1 ;  /* 0x0000000000017941 */ /* 0x000fea0003800000 */
.L_x_217:
        /* <DEDUP_REMOVED lines=12> */
.L_x_220:
[----:B------:R-:W-:Y:S05]  /*a450*/  BSYNC B1 ;  /* 0x0000000000017941 */ /* 0x000fea0003800000 */
.L_x_219:
        /* <DEDUP_REMOVED lines=12> */
.L_x_222:
[----:B------:R-:W-:Y:S05]  /*a520*/  BSYNC B1 ;  /* 0x0000000000017941 */ /* 0x000fea0003800000 */
.L_x_221:
        /* <DEDUP_REMOVED lines=12> */
.L_x_224:
[----:B------:R-:W-:Y:S05]  /*a5f0*/  BSYNC B1 ;  /* 0x0000000000017941 */ /* 0x000fea0003800000 */
.L_x_223:
        /* <DEDUP_REMOVED lines=12> */
.L_x_226:
[----:B------:R-:W-:Y:S05]  /*a6c0*/  BSYNC B1 ;  /* 0x0000000000017941 */ /* 0x000fea0003800000 */
.L_x_225:
        /* <DEDUP_REMOVED lines=12> */
.L_x_228:
[----:B------:R-:W-:Y:S05]  /*a790*/  BSYNC B1 ;  /* 0x0000000000017941 */ /* 0x000fea0003800000 */
.L_x_227:
        /* <DEDUP_REMOVED lines=12> */
.L_x_230:
[----:B------:R-:W-:Y:S05]  /*a860*/  BSYNC B1 ;  /* 0x0000000000017941 */ /* 0x000fea0003800000 */
.L_x_229:
        /* <DEDUP_REMOVED lines=12> */
.L_x_232:
[----:B------:R-:W-:Y:S05]  /*a930*/  BSYNC B1 ;  /* 0x0000000000017941 */ /* 0x000fea0003800000 */
.L_x_231:
        /* <DEDUP_REMOVED lines=12> */
.L_x_234:
[----:B------:R-:W-:Y:S05]  /*aa00*/  BSYNC B1 ;  /* 0x0000000000017941 */ /* 0x000fea0003800000 */
.L_x_233:
[----:B-----5:R-:W-:Y:S01]  /*aa10*/  LOP3.LUT R2, R2, 0xff, RZ, 0xc0, !PT ;  /* 0x000000ff02027812 */ /* 0x020fe200078ec0ff */
[----:B------:R-:W-:Y:S01]  /*aa20*/  BSSY B1, `(.L_x_235) ;  /* 0x000000b000017945 */ /* 0x000fe20003800000 */
[----:B------:R-:W-:Y:S02]  /*aa30*/  ISETP.LT.OR P3, PT, R34, 0xc2, !P1 ;  /* 0x000000c22200780c */ /* 0x000fe40004f61670 */
[----:B------:R-:W-:-:S05]  /*aa40*/  F2FP.F16.E5M2.UNPACK_B R2, R2 ;  /* 0x00000002ff02723e */ /* 0x000fca00020004ff */
[----:B------:R-:W-:-:S05]  /*aa50*/  HADD2.F32 R2, -RZ, R2.H0_H0 ;  /* 0x20000002ff027230 */ /* 0x000fca0000004100 */
[----:B0-----:R-:W-:-:S04]  /*aa60*/  FMUL R3, R2, UR25 ;  /* 0x0000001902037c20 */ /* 0x001fc80008400000 */
[----:B------:R-:W-:Y:S01]  /*aa70*/  FFMA R3, R0, UR24, R3 ;  /* 0x0000001800037c23 */ /* 0x000fe20008000003 */
[----:B------:R-:W-:-:S04]  /*aa80*/  PRMT R0, RZ, 0x7610, R0 ;  /* 0x00007610ff007816 */ /* 0x000fc80000000000 */
[----:B------:R-:W-:-:S05]  /*aa90*/  F2FP.SATFINITE.E5M2.F32.PACK_AB_MERGE_C R3, RZ, R3, RZ ;  /* 0x00000003ff03723e */ /* 0x000fca00048060ff */
[----:B------:R0:W-:Y:S01]  /*aaa0*/  @!P4 STG.E.U8 desc[UR22][R26.64+0xc0], R3 ;  /* 0x0000c0031a00c986 */ /* 0x0001e2000c101116 */
[----:B------:R-:W-:Y:S05]  /*aab0*/  @P3 BRA `(.L_x_236) ;  /* 0x0000000000043947 */ /* 0x000fea0003800000 */
[----:B------:R0:W5:Y:S02]  /*aac0*/  LDG.E.U8 R0, desc[UR22][R30.64+0xc1] ;  /* 0x0000c1161e007981 */ /* 0x000164000c1e1100 */
.L_x_236:
[----:B------:R-:W-:Y:S05]  /*aad0*/  BSYNC B1 ;  /* 0x0000000000017941 */ /* 0x000fea0003800000 */
.L_x_235:
[----:B------:R-:W2:Y:S01]  /*aae0*/  LDL.LU R2, [R1] ;  /* 0x0000000001027983 */ /* 0x000ea20000300800 */
[----:B-----5:R-:W-:Y:S01]  /*aaf0*/  LOP3.LUT R0, R0, 0xff, RZ, 0xc0, !PT ;  /* 0x000000ff00007812 */ /* 0x020fe200078ec0ff */
[----:B------:R-:W-:Y:S01]  /*ab00*/  BSSY B1, `(.L_x_237) ;  /* 0x000000b000017945 */ /* 0x000fe20003800000 */
[----:B------:R-:W-:Y:S02]  /*ab10*/  ISETP.LT.OR P4, PT, R34, 0xc9, !P0 ;  /* 0x000000c92200780c */ /* 0x000fe40004781670 */
[----:B------:R-:W-:-:S05]  /*ab20*/  F2FP.F16.E5M2.UNPACK_B R0, R0 ;  /* 0x00000000ff00723e */ /* 0x000fca00020004ff */
[----:B------:R-:W-:-:S05]  /*ab30*/  HADD2.F32 R0, -RZ, R0.H0_H0 ;  /* 0x20000000ff007230 */ /* 0x000fca0000004100 */
[----:B------:R-:W-:-:S04]  /*ab40*/  FMUL R0, R0, UR25 ;  /* 0x0000001900007c20 */ /* 0x000fc80008400000 */
[----:B--2---:R-:W-:-:S05]  /*ab50*/  FFMA R0, R2, UR24, R0 ;  /* 0x0000001802007c23 */ /* 0x004fca0008000000 */
[----:B0-----:R-:W-:Y:S02]  /*ab60*/  F2FP.SATFINITE.E5M2.F32.PACK_AB_MERGE_C R3, RZ, R0, RZ ;  /* 0x00000000ff03723e */ /* 0x001fe400048060ff */
[----:B------:R-:W-:-:S03]  /*ab70*/  PRMT R0, RZ, 0x7610, R0 ;  /* 0x00007610ff007816 */ /* 0x000fc60000000000 */
[----:B------:R0:W-:Y:S01]  /*ab80*/  @!P3 STG.E.U8 desc[UR22][R26.64+0xc1], R3 ;  /* 0x0000c1031a00b986 */ /* 0x0001e2000c101116 */
[----:B------:R-:W-:Y:S05]  /*ab90*/  @P4 BRA `(.L_x_238) ;  /* 0x0000000000044947 */ /* 0x000fea0003800000 */
[----:B------:R2:W5:Y:S02]  /*aba0*/  LDG.E.U8 R0, desc[UR22][R28.64+0xc8] ;  /* 0x0000c8161c007981 */ /* 0x000564000c1e1100 */
.L_x_238:
[----:B------:R-:W-:Y:S05]  /*abb0*/  BSYNC B1 ;  /* 0x0000000000017941 */ /* 0x000fea0003800000 */
.L_x_237:
[----:B------:R-:W3:Y:S01]  /*abc0*/  LDL.LU R2, [R1+0x4] ;  /* 0x0000040001027983 */ /* 0x000ee20000300800 */
[----:B-----5:R-:W-:Y:S01]  /*abd0*/  LOP3.LUT R0, R0, 0xff, RZ, 0xc0, !PT ;  /* 0x000000ff00007812 */ /* 0x020fe200078ec0ff */
[----:B------:R-:W-:Y:S01]  /*abe0*/  BSSY B1, `(.L_x_239) ;  /* 0x000000b000017945 */ /* 0x000fe20003800000 */
[----:B------:R-:W-:Y:S02]  /*abf0*/  ISETP.LT.OR P3, PT, R34, 0xca, !P0 ;  /* 0x000000ca2200780c */ /* 0x000fe40004761670 */
[----:B------:R-:W-:-:S05]  /*ac00*/  F2FP.F16.E5M2.UNPACK_B R0, R0 ;  /* 0x00000000ff00723e */ /* 0x000fca00020004ff */
[----:B------:R-:W-:-:S05]  /*ac10*/  HADD2.F32 R0, -RZ, R0.H0_H0 ;  /* 0x20000000ff007230 */ /* 0x000fca0000004100 */
[----:B------:R-:W-:-:S04]  /*ac20*/  FMUL R0, R0, UR25 ;  /* 0x0000001900007c20 */ /* 0x000fc80008400000 */
[----:B---3--:R-:W-:-:S05]  /*ac30*/  FFMA R0, R2, UR24, R0 ;  /* 0x0000001802007c23 */ /* 0x008fca0008000000 */
[----:B0-----:R-:W-:Y:S02]  /*ac40*/  F2FP.SATFINITE.E5M2.F32.PACK_AB_MERGE_C R3, RZ, R0, RZ ;  /* 0x00000000ff03723e */ /* 0x001fe400048060ff */
[----:B------:R-:W-:-:S03]  /*ac50*/  PRMT R0, RZ, 0x7610, R0 ;  /* 0x00007610ff007816 */ /* 0x000fc60000000000 */
[----:B------:R0:W-:Y:S01]  /*ac60*/  @!P4 STG.E.U8 desc[UR22][R24.64+0xc8], R3 ;  /* 0x0000c8031800c986 */ /* 0x0001e2000c101116 */
[----:B------:R-:W-:Y:S05]  /*ac70*/  @P3 BRA `(.L_x_240) ;  /* 0x0000000000043947 */ /* 0x000fea0003800000 */
[----:B------:R3:W5:Y:S02]  /*ac80*/  LDG.E.U8 R0, desc[UR22][R28.64+0xc9] ;  /* 0x0000c9161c007981 */ /* 0x000764000c1e1100 */
.L_x_240:
[----:B------:R-:W-:Y:S05]  /*ac90*/  BSYNC B1 ;  /* 0x0000000000017941 */ /* 0x000fea0003800000 */
.L_x_239:
[----:B------:R-:W2:Y:S01]  /*aca0*/  LDL.LU R2, [R1+0x8] ;  /* 0x0000080001027983 */ /* 0x000ea20000300800 */
        /* <DEDUP_REMOVED lines=12> */
.L_x_242:
[----:B------:R-:W-:Y:S05]  /*ad70*/  BSYNC B1 ;  /* 0x0000000000017941 */ /* 0x000fea0003800000 */
.L_x_241:
        /* <DEDUP_REMOVED lines=13> */
.L_x_244:
[----:B------:R-:W-:Y:S05]  /*ae50*/  BSYNC B1 ;  /* 0x0000000000017941 */ /* 0x000fea0003800000 */
.L_x_243:
        /* <DEDUP_REMOVED lines=13> */
.L_x_246:
[----:B------:R-:W-:Y:S05]  /*af30*/  BSYNC B1 ;  /* 0x0000000000017941 */ /* 0x000fea0003800000 */
.L_x_245:
        /* <DEDUP_REMOVED lines=13> */
.L_x_248:
[----:B------:R-:W-:Y:S05]  /*b010*/  BSYNC B1 ;  /* 0x0000000000017941 */ /* 0x000fea0003800000 */
.L_x_247:
        /* <DEDUP_REMOVED lines=13> */
.L_x_250:
[----:B------:R-:W-:Y:S05]  /*b0f0*/  BSYNC B1 ;  /* 0x0000000000017941 */ /* 0x000fea0003800000 */
.L_x_249:
        /* <DEDUP_REMOVED lines=13> */
.L_x_252:
[----:B------:R-:W-:Y:S05]  /*b1d0*/  BSYNC B1 ;  /* 0x0000000000017941 */ /* 0x000fea0003800000 */
.L_x_251:
        /* <DEDUP_REMOVED lines=13> */
.L_x_254:
[----:B------:R-:W-:Y:S05]  /*b2b0*/  BSYNC B1 ;  /* 0x0000000000017941 */ /* 0x000fea0003800000 */
.L_x_253:
        /* <DEDUP_REMOVED lines=13> */
.L_x_256:
[----:B------:R-:W-:Y:S05]  /*b390*/  BSYNC B1 ;  /* 0x0000000000017941 */ /* 0x000fea0003800000 */
.L_x_255:
        /* <DEDUP_REMOVED lines=13> */
.L_x_258:
[----:B------:R-:W-:Y:S05]  /*b470*/  BSYNC B1 ;  /* 0x0000000000017941 */ /* 0x000fea0003800000 */
.L_x_257:
        /* <DEDUP_REMOVED lines=13> */
.L_x_260:
[----:B------:R-:W-:Y:S05]  /*b550*/  BSYNC B1 ;  /* 0x0000000000017941 */ /* 0x000fea0003800000 */
.L_x_259:
        /* <DEDUP_REMOVED lines=13> */
.L_x_262:
[----:B------:R-:W-:Y:S05]  /*b630*/  BSYNC B1 ;  /* 0x0000000000017941 */ /* 0x000fea0003800000 */
.L_x_261:
        /* <DEDUP_REMOVED lines=13> */
.L_x_264:
[----:B------:R-:W-:Y:S05]  /*b710*/  BSYNC B1 ;  /* 0x0000000000017941 */ /* 0x000fea0003800000 */
.L_x_263:
        /* <DEDUP_REMOVED lines=13> */
.L_x_266:
[----:B------:R-:W-:Y:S05]  /*b7f0*/  BSYNC B1 ;  /* 0x0000000000017941 */ /* 0x000fea0003800000 */
.L_x_265:
        /* <DEDUP_REMOVED lines=13> */
.L_x_268:
[----:B------:R-:W-:Y:S05]  /*b8d0*/  BSYNC B1 ;  /* 0x0000000000017941 */ /* 0x000fea0003800000 */
.L_x_267:
        /* <DEDUP_REMOVED lines=13> */
.L_x_270:
[----:B------:R-:W-:Y:S05]  /*b9b0*/  BSYNC B1 ;  /* 0x0000000000017941 */ /* 0x000fea0003800000 */
.L_x_269:
        /* <DEDUP_REMOVED lines=13> */
.L_x_272:
[----:B------:R-:W-:Y:S05]  /*ba90*/  BSYNC B1 ;  /* 0x0000000000017941 */ /* 0x000fea0003800000 */
.L_x_271:
        /* <DEDUP_REMOVED lines=13> */
.L_x_274:
[----:B------:R-:W-:Y:S05]  /*bb70*/  BSYNC B1 ;  /* 0x0000000000017941 */ /* 0x000fea0003800000 */
.L_x_273:
        /* <DEDUP_REMOVED lines=13> */
.L_x_276:
[----:B------:R-:W-:Y:S05]  /*bc50*/  BSYNC B1 ;  /* 0x0000000000017941 */ /* 0x000fea0003800000 */
.L_x_275:
        /* <DEDUP_REMOVED lines=13> */
.L_x_278:
[----:B------:R-:W-:Y:S05]  /*bd30*/  BSYNC B1 ;  /* 0x0000000000017941 */ /* 0x000fea0003800000 */
.L_x_277:
        /* <DEDUP_REMOVED lines=13> */
.L_x_280:
[----:B------:R-:W-:Y:S05]  /*be10*/  BSYNC B1 ;  /* 0x0000000000017941 */ /* 0x000fea0003800000 */
.L_x_279:
        /* <DEDUP_REMOVED lines=13> */
.L_x_282:
[----:B------:R-:W-:Y:S05]  /*bef0*/  BSYNC B1 ;  /* 0x0000000000017941 */ /* 0x000fea0003800000 */
.L_x_281:
        /* <DEDUP_REMOVED lines=13> */
.L_x_284:
[----:B------:R-:W-:Y:S05]  /*bfd0*/  BSYNC B1 ;  /* 0x0000000000017941 */ /* 0x000fea0003800000 */
.L_x_283:
        /* <DEDUP_REMOVED lines=13> */
.L_x_286:
[----:B------:R-:W-:Y:S05]  /*c0b0*/  BSYNC B1 ;  /* 0x0000000000017941 */ /* 0x000fea0003800000 */
.L_x_285:
        /* <DEDUP_REMOVED lines=13> */
.L_x_288:
[----:B------:R-:W-:Y:S05]  /*c190*/  BSYNC B1 ;  /* 0x0000000000017941 */ /* 0x000fea0003800000 */
.L_x_287:
        /* <DEDUP_REMOVED lines=13> */
.L_x_290:
[----:B------:R-:W-:Y:S05]  /*c270*/  BSYNC B1 ;  /* 0x0000000000017941 */ /* 0x000fea0003800000 */
.L_x_289:
        /* <DEDUP_REMOVED lines=13> */
.L_x_292:
[----:B------:R-:W-:Y:S05]  /*c350*/  BSYNC B1 ;  /* 0x0000000000017941 */ /* 0x000fea0003800000 */
.L_x_291:
[----:B------:R-:W-:Y:S05]  /*c360*/  @P1 BRA `(.L_x_293) ;  /* 0x0000002000a01947 */ /* 0x000fea0003800000 */
[----:B------:R-:W2:Y:S01]  /*c370*/  LDL.LU R2, [R1+0x70] ;  /* 0x0000700001027983 */ /* 0x000ea20000300800 */
[----:B-----5:R-:W-:-:S04]  /*c380*/  LOP3.LUT R0, R0, 0xff, RZ, 0xc0, !PT ;  /* 0x000000ff00007812 */ /* 0x020fc800078ec0ff */
[----:B------:R-:W-:-:S05]  /*c390*/  F2FP.F16.E5M2.UNPACK_B R0, R0 ;  /* 0x00000000ff00723e */ /* 0x000fca00020004ff */
[----:B------:R-:W-:-:S05]  /*c3a0*/  HADD2.F32 R0, -RZ, R0.H0_H0 ;  /* 0x20000000ff007230 */ /* 0x000fca0000004100 */
[----:B------:R-:W-:-:S04]  /*c3b0*/  FMUL R0, R0, UR25 ;  /* 0x0000001900007c20 */ /* 0x000fc80008400000 */
[----:B--2---:R-:W-:-:S05]  /*c3c0*/  FFMA R0, R2, UR24, R0 ;  /* 0x0000001802007c23 */ /* 0x004fca0008000000 */
[----:B0-----:R-:W-:-:S05]  /*c3d0*/  F2FP.SATFINITE.E5M2.F32.PACK_AB_MERGE_C R3, RZ, R0, RZ ;  /* 0x00000000ff03723e */ /* 0x001fca00048060ff */
[----:B------:R0:W-:Y:S01]  /*c3e0*/  STG.E.U8 desc[UR22][R26.64+0xf9], R3 ;  /* 0x0000f9031a007986 */ /* 0x0001e2000c101116 */
[----:B------:R-:W-:Y:S05]  /*c3f0*/  BRA `(.L_x_293) ;  /* 0x00000020007c7947 */ /* 0x000fea0003800000 */
.L_x_36:
[----:B------:R-:W-:Y:S01]  /*c400*/  ISETP.GE.AND P1, PT, R39, 0x1, PT ;  /* 0x000000012700780c */ /* 0x000fe20003f26270 */
[----:B------:R-:W-:Y:S01]  /*c410*/  FMUL R227, R227, UR24 ;  /* 0x00000018e3e37c20 */ /* 0x000fe20008400000 */
[----:B------:R-:W-:Y:S01]  /*c420*/  FMUL R226, R226, UR24 ;  /* 0x00000018e2e27c20 */ /* 0x000fe20008400000 */
[----:B------:R-:W-:Y:S02]  /*c430*/  ISETP.GE.AND P0, PT, R39, 0x9, PT ;  /* 0x000000092700780c */ /* 0x000fe40003f06270 */
[C---:B------:R-:W-:Y:S02]  /*c440*/  ISETP.LT.OR P4, PT, R34.reuse, 0x1, !P1 ;  /* 0x000000012200780c */ /* 0x040fe40004f81670 */
[----:B------:R-:W-:Y:S02]  /*c450*/  ISETP.LT.OR P5, PT, R34, 0x2, !P1 ;  /* 0x000000022200780c */ /* 0x000fe40004fa1670 */
[----:B------:R-:W-:Y:S02]  /*c460*/  F2FP.SATFINITE.E5M2.F32.PACK_AB_MERGE_C R227, RZ, R227, RZ ;  /* 0x000000e3ffe3723e */ /* 0x000fe400048060ff */
[----:B------:R-:W-:-:S02]  /*c470*/  F2FP.SATFINITE.E5M2.F32.PACK_AB_MERGE_C R29, RZ, R226, RZ ;  /* 0x000000e2ff1d723e */ /* 0x000fc400048060ff */
[C---:B------:R-:W-:Y:S01]  /*c480*/  ISETP.LT.OR P3, PT, R34.reuse, 0x1, !P0 ;  /* 0x000000012200780c */ /* 0x040fe20004761670 */
[----:B------:R-:W-:Y:S01]  /*c490*/  FMUL R225, R225, UR24 ;  /* 0x00000018e1e17c20 */ /* 0x000fe20008400000 */
[----:B------:R-:W-:Y:S01]  /*c4a0*/  ISETP.LT.OR P6, PT, R34, 0xa, !P1 ;  /* 0x0000000a2200780c */ /* 0x000fe20004fc1670 */
[----:B------:R-:W-:Y:S01]  /*c4b0*/  FMUL R224, R224, UR24 ;  /* 0x00000018e0e07c20 */ /* 0x000fe20008400000 */
[----:B------:R-:W-:Y:S01]  /*c4c0*/  FMUL R222, R222, UR24 ;  /* 0x00000018dede7c20 */ /* 0x000fe20008400000 */
[----:B------:R-:W-:Y:S01]  /*c4d0*/  @!P4 STG.E.U8 desc[UR22][R24.64], R227 ;  /* 0x000000e31800c986 */ /* 0x000fe2000c101116 */
[----:B------:R-:W-:-:S03]  /*c4e0*/  ISETP.LT.OR P4, PT, R34, 0x2, !P0 ;  /* 0x000000022200780c */ /* 0x000fc60004781670 */
[----:B------:R0:W-:Y:S01]  /*c4f0*/  @!P5 STG.E.U8 desc[UR22][R24.64+0x1], R29 ;  /* 0x0000011d1800d986 */ /* 0x0001e2000c101116 */
[----:B------:R-:W-:Y:S01]  /*c500*/  ISETP.LT.OR P5, PT, R34, 0x9, !P1 ;  /* 0x000000092200780c */ /* 0x000fe20004fa1670 */
[----:B------:R-:W-:Y:S01]  /*c510*/  FMUL R223, R223, UR24 ;  /* 0x00000018dfdf7c20 */ /* 0x000fe20008400000 */
[----:B------:R-:W-:Y:S01]  /*c520*/  F2FP.SATFINITE.E5M2.F32.PACK_AB_MERGE_C R225, RZ, R225, RZ ;  /* 0x000000e1ffe1723e */ /* 0x000fe200048060ff */
[----:B------:R-:W-:Y:S01]  /*c530*/  FMUL R221, R221, UR24 ;  /* 0x00000018dddd7c20 */ /* 0x000fe20008400000 */
[----:B------:R-:W-:Y:S01]  /*c540*/  F2FP.SATFINITE.E5M2.F32.PACK_AB_MERGE_C R31, RZ, R224, RZ ;  /* 0x000000e0ff1f723e */ /* 0x000fe200048060ff */
[----:B------:R-:W-:Y:S01]  /*c550*/  FMUL R220, R220, UR24 ;  /* 0x00000018dcdc7c20 */ /* 0x000fe20008400000 */
[----:B------:R-:W-:Y:S01]  /*c560*/  F2FP.SATFINITE.E5M2.F32.PACK_AB_MERGE_C R223, RZ, R223, RZ ;  /* 0x000000dfffdf723e */ /* 0x000fe200048060ff */
[----:B------:R-:W-:Y:S01]  /*c570*/  @!P3 STG.E.U8 desc[UR22][R26.64], R225 ;  /* 0x000000e11a00b986 */ /* 0x000fe2000c101116 */
[----:B0-----:R-:W-:-:S03]  /*c580*/  F2FP.SATFINITE.E5M2.F32.PACK_AB_MERGE_C R29, RZ, R222, RZ ;  /* 0x000000deff1d723e */ /* 0x001fc600048060ff */
[----:B------:R0:W-:Y:S01]  /*c590*/  @!P4 STG.E.U8 desc[UR22][R26.64+0x1], R31 ;  /* 0x0000011f1a00c986 */ /* 0x0001e2000c101116 */
[C---:B------:R-:W-:Y:S02]  /*c5a0*/  ISETP.LT.OR P3, PT, R34.reuse, 0x9, !P0 ;  /* 0x000000092200780c */ /* 0x040fe40004761670 */
[C---:B------:R-:W-:Y:S01]  /*c5b0*/  ISETP.LT.OR P4, PT, R34.reuse, 0xa, !P0 ;  /* 0x0000000a2200780c */ /* 0x040fe20004781670 */
[----:B------:R1:W-:Y:S01]  /*c5c0*/  @!P6 STG.E.U8 desc[UR22][R24.64+0x9], R29 ;  /* 0x0000091d1800e986 */ /* 0x0003e2000c101116 */
[----:B------:R-:W-:Y:S01]  /*c5d0*/  ISETP.LT.OR P6, PT, R34, 0x12, !P1 ;  /* 0x000000122200780c */ /* 0x000fe20004fc1670 */
[----:B------:R-:W-:Y:S02]  /*c5e0*/  FMUL R218, R218, UR24 ;  /* 0x00000018dada7c20 */ /* 0x000fe40008400000 */
[----:B------:R-:W-:Y:S01]  /*c5f0*/  @!P5 STG.E.U8 desc[UR22][R24.64+0x8], R223 ;  /* 0x000008df1800d986 */ /* 0x000fe2000c101116 */
[----:B------:R-:W-:-:S03]  /*c600*/  ISETP.LT.OR P5, PT, R34, 0x11, !P1 ;  /* 0x000000112200780c */ /* 0x000fc60004fa1670 */
[----:B------:R-:W2:Y:S01]  /*c610*/  LDL.LU R226, [R1+0xc] ;  /* 0x00000c0001e27983 */ /* 0x000ea20000300800 */
[----:B------:R-:W-:Y:S01]  /*c620*/  F2FP.SATFINITE.E5M2.F32.PACK_AB_MERGE_C R221, RZ, R221, RZ ;  /* 0x000000ddffdd723e */ /* 0x000fe200048060ff */
[----:B------:R-:W-:Y:S01]  /*c630*/  FMUL R219, R219, UR24 ;  /* 0x00000018dbdb7c20 */ /* 0x000fe20008400000 */
[----:B0-----:R-:W-:Y:S01]  /*c640*/  F2FP.SATFINITE.E5M2.F32.PACK_AB_MERGE_C R31, RZ, R220, RZ ;  /* 0x000000dcff1f723e */ /* 0x001fe200048060ff */
[----:B------:R-:W3:Y:S01]  /*c650*/  LDL.LU R227, [R1+0x8] ;  /* 0x0000080001e37983 */ /* 0x000ee20000300800 */
[----:B-1----:R-:W-:-:S03]  /*c660*/  F2FP.SATFINITE.E5M2.F32.PACK_AB_MERGE_C R29, RZ, R218, RZ ;  /* 0x000000daff1d723e */ /* 0x002fc600048060ff */
[----:B------:R-:W4:Y:S04]  /*c670*/  LDL.LU R225, [R1+0x4] ;  /* 0x0000040001e17983 */ /* 0x000f280000300800 */
[----:B------:R-:W3:Y:S01]  /*c680*/  LDL.LU R224, [R1] ;  /* 0x0000000001e07983 */ /* 0x000ee20000300800 */
[----:B------:R-:W-:-:S03]  /*c690*/  F2FP.SATFINITE.E5M2.F32.PACK_AB_MERGE_C R219, RZ, R219, RZ ;  /* 0x000000dbffdb723e */ /* 0x000fc600048060ff */
[----:B------:R-:W-:Y:S01]  /*c6a0*/  @!P3 STG.E.U8 desc[UR22][R26.64+0x8], R221 ;  /* 0x000008dd1a00b986 */ /* 0x000fe2000c101116 */
[----:B------:R-:W-:-:S03]  /*c6b0*/  ISETP.LT.OR P3, PT, R34, 0x11, !P0 ;  /* 0x000000112200780c */ /* 0x000fc60004761670 */
[----:B------:R0:W-:Y:S01]  /*c6c0*/  @!P4 STG.E.U8 desc[UR22][R26.64+0x9], R31 ;  /* 0x0000091f1a00c986 */ /* 0x0001e2000c101116 */
[----:B------:R-:W-:-:S03]  /*c6d0*/  ISETP.LT.OR P4, PT, R34, 0x12, !P0 ;  /* 0x000000122200780c */ /* 0x000fc60004781670 */
[----:B------:R1:W-:Y:S01]  /*c6e0*/  @!P6 STG.E.U8 desc[UR22][R24.64+0x11], R29 ;  /* 0x0000111d1800e986 */ /* 0x0003e2000c101116 */
[----:B------:R-:W-:Y:S01]  /*c6f0*/  ISETP.LT.OR P6, PT, R34, 0x1a, !P1 ;  /* 0x0000001a2200780c */ /* 0x000fe20004fc1670 */
[----:B------:R-:W-:Y:S01]  /*c700*/  FMUL R217, R217, UR24 ;  /* 0x00000018d9d97c20 */ /* 0x000fe20008400000 */
[----:B------:R-:W-:Y:S01]  /*c710*/  FMUL R216, R216, UR24 ;  /* 0x00000018d8d87c20 */ /* 0x000fe20008400000 */
[----:B------:R-:W-:Y:S01]  /*c720*/  FMUL R214, R214, UR24 ;  /* 0x00000018d6d67c20 */ /* 0x000fe20008400000 */
[----:B------:R-:W-:Y:S01]  /*c730*/  @!P5 STG.E.U8 desc[UR22][R24.64+0x10], R219 ;  /* 0x000010db1800d986 */ /* 0x000fe2000c101116 */
[----:B------:R-:W-:Y:S01]  /*c740*/  ISETP.LT.OR P5, PT, R34, 0x19, !P1 ;  /* 0x000000192200780c */ /* 0x000fe20004fa1670 */
[----:B------:R-:W-:Y:S01]  /*c750*/  FMUL R215, R215, UR24 ;  /* 0x00000018d7d77c20 */ /* 0x000fe20008400000 */
[----:B------:R-:W-:Y:S01]  /*c760*/  F2FP.SATFINITE.E5M2.F32.PACK_AB_MERGE_C R217, RZ, R217, RZ ;  /* 0x000000d9ffd9723e */ /* 0x000fe200048060ff */
[----:B------:R-:W-:Y:S01]  /*c770*/  FMUL R213, R213, UR24 ;  /* 0x00000018d5d57c20 */ /* 0x000fe20008400000 */
[----:B0-----:R-:W-:Y:S01]  /*c780*/  F2FP.SATFINITE.E5M2.F32.PACK_AB_MERGE_C R31, RZ, R216, RZ ;  /* 0x000000d8ff1f723e */ /* 0x001fe200048060ff */
[----:B------:R-:W-:Y:S01]  /*c790*/  FMUL R212, R212, UR24 ;  /* 0x00000018d4d47c20 */ /* 0x000fe20008400000 */
[----:B-1----:R-:W-:Y:S01]  /*c7a0*/  F2FP.SATFINITE.E5M2.F32.PACK_AB_MERGE_C R29, RZ, R214, RZ ;  /* 0x000000d6ff1d723e */ /* 0x002fe200048060ff */
[----:B------:R-:W-:Y:S01]  /*c7b0*/  @!P3 STG.E.U8 desc[UR22][R26.64+0x10], R217 ;  /* 0x000010d91a00b986 */ /* 0x000fe2000c101116 */
[----:B------:R-:W-:-:S02]  /*c7c0*/  F2FP.SATFINITE.E5M2.F32.PACK_AB_MERGE_C R215, RZ, R215, RZ ;  /* 0x000000d7ffd7723e */ /* 0x000fc400048060ff */
[C---:B------:R-:W-:Y:S01]  /*c7d0*/  ISETP.LT.OR P3, PT, R34.reuse, 0x19, !P0 ;  /* 0x000000192200780c */ /* 0x040fe20004761670 */
[----:B------:R0:W-:Y:S01]  /*c7e0*/  @!P4 STG.E.U8 desc[UR22][R26.64+0x11], R31 ;  /* 0x0000111f1a00c986 */ /* 0x0001e2000c101116 */
[----:B------:R-:W-:-:S03]  /*c7f0*/  ISETP.LT.OR P4, PT, R34, 0x1a, !P0 ;  /* 0x0000001a2200780c */ /* 0x000fc60004781670 */
[----:B------:R1:W-:Y:S01]  /*c800*/  @!P6 STG.E.U8 desc[UR22][R24.64+0x19], R29 ;  /* 0x0000191d1800e986 */ /* 0x0003e2000c101116 */
[----:B------:R-:W-:Y:S01]  /*c810*/  ISETP.LT.OR P6, PT, R34, 0x22, !P1 ;  /* 0x000000222200780c */ /* 0x000fe20004fc1670 */
[----:B------:R-:W-:Y:S02]  /*c820*/  FMUL R210, R210, UR24 ;  /* 0x00000018d2d27c20 */ /* 0x000fe40008400000 */
[----:B------:R-:W-:Y:S01]  /*c830*/  @!P5 STG.E.U8 desc[UR22][R24.64+0x18], R215 ;  /* 0x000018d71800d986 */ /* 0x000fe2000c101116 */
[----:B------:R-:W-:Y:S01]  /*c840*/  ISETP.LT.OR P5, PT, R34, 0x21, !P1 ;  /* 0x000000212200780c */ /* 0x000fe20004fa1670 */
[----:B------:R-:W-:Y:S01]  /*c850*/  FMUL R211, R211, UR24 ;  /* 0x00000018d3d37c20 */ /* 0x000fe20008400000 */
[----:B------:R-:W-:Y:S01]  /*c860*/  F2FP.SATFINITE.E5M2.F32.PACK_AB_MERGE_C R213, RZ, R213, RZ ;  /* 0x000000d5ffd5723e */ /* 0x000fe200048060ff */
[----:B------:R-:W-:Y:S01]  /*c870*/  FMUL R209, R209, UR24 ;  /* 0x00000018d1d17c20 */ /* 0x000fe20008400000 */
[----:B0-----:R-:W-:Y:S01]  /*c880*/  F2FP.SATFINITE.E5M2.F32.PACK_AB_MERGE_C R31, RZ, R212, RZ ;  /* 0x000000d4ff1f723e */ /* 0x001fe200048060ff */
[----:B------:R-:W-:Y:S01]  /*c890*/  FMUL R208, R208, UR24 ;  /* 0x00000018d0d07c20 */ /* 0x000fe20008400000 */
        /* <DEDUP_REMOVED lines=8> */
[----:B------:R-:W-:-:S03]  /*c920*/  ISETP.LT.OR P6, PT, R34, 0x2a, !P1 ;  /* 0x0000002a2200780c */ /* 0x000fc60004fc1670 */
        /* <DEDUP_REMOVED lines=238> */
[----:B------:R-:W-:Y:S01]  /*d810*/  @!P6 STG.E.U8 desc[UR22][R24.64+0x99], R29 ;  /* 0x0000991d1800e986 */ /* 0x000fe2000c101116 */
[----:B------:R-:W-:-:S03]  /*d820*/  ISETP.LT.OR P6, PT, R34, 0xa2, !P1 ;  /* 0x000000a22200780c */ /* 0x000fc60004fc1670 */
[----:B------:R1:W-:Y:S01]  /*d830*/  @!P5 STG.E.U8 desc[UR22][R24.64+0x98], R23 ;  /* 0x000098171800d986 */ /* 0x0003e2000c101116 */
[----:B------:R-:W-:Y:S01]  /*d840*/  ISETP.LT.OR P5, PT, R34, 0xa1, !P1 ;  /* 0x000000a12200780c */ /* 0x000fe20004fa1670 */
[----:B------:R-:W-:Y:S01]  /*d850*/  FMUL R19, R19, UR24 ;  /* 0x0000001813137c20 */ /* 0x000fe20008400000 */
[----:B------:R-:W-:Y:S01]  /*d860*/  F2FP.SATFINITE.E5M2.F32.PACK_AB_MERGE_C R21, RZ, R21, RZ ;  /* 0x00000015ff15723e */ /* 0x000fe200048060ff */
[----:B------:R-:W-:Y:S01]  /*d870*/  FMUL R17, R17, UR24 ;  /* 0x0000001811117c20 */ /* 0x000fe20008400000 */
[----:B0-----:R-:W-:Y:S01]  /*d880*/  F2FP.SATFINITE.E5M2.F32.PACK_AB_MERGE_C R31, RZ, R20, RZ ;  /* 0x00000014ff1f723e */ /* 0x001fe200048060ff */
[----:B------:R-:W-:Y:S01]  /*d890*/  FMUL R16, R16, UR24 ;  /* 0x0000001810107c20 */ /* 0x000fe20008400000 */
[----:B------:R-:W-:Y:S01]  /*d8a0*/  F2FP.SATFINITE.E5M2.F32.PACK_AB_MERGE_C R19, RZ, R19, RZ ;  /* 0x00000013ff13723e */ /* 0x000fe200048060ff */
[----:B------:R0:W-:Y:S01]  /*d8b0*/  @!P3 STG.E.U8 desc[UR22][R26.64+0x98], R21 ;  /* 0x000098151a00b986 */ /* 0x0001e2000c101116 */
[----:B-1----:R-:W-:-:S03]  /*d8c0*/  F2FP.SATFINITE.E5M2.F32.PACK_AB_MERGE_C R23, RZ, R18, RZ ;  /* 0x00000012ff17723e */ /* 0x002fc600048060ff */
[----:B------:R-:W-:Y:S01]  /*d8d0*/  @!P4 STG.E.U8 desc[UR22][R26.64+0x99], R31 ;  /* 0x0000991f1a00c986 */ /* 0x000fe2000c101116 */
[C---:B------:R-:W-:Y:S02]  /*d8e0*/  ISETP.LT.OR P3, PT, R34.reuse, 0xa1, !P0 ;  /* 0x000000a12200780c */ /* 0x040fe40004761670 */
[C---:B------:R-:W-:Y:S01]  /*d8f0*/  ISETP.LT.OR P4, PT, R34.reuse, 0xa2, !P0 ;  /* 0x000000a22200780c */ /* 0x040fe20004781670 */
[----:B------:R-:W-:Y:S01]  /*d900*/  @!P6 STG.E.U8 desc[UR22][R24.64+0xa1], R23 ;  /* 0x0000a1171800e986 */ /* 0x000fe2000c101116 */
[----:B------:R-:W-:Y:S01]  /*d910*/  ISETP.LT.OR P6, PT, R34, 0xaa, !P1 ;  /* 0x000000aa2200780c */ /* 0x000fe20004fc1670 */
[----:B------:R-:W-:Y:S02]  /*d920*/  FMUL R14, R14, UR24 ;  /* 0x000000180e0e7c20 */ /* 0x000fe40008400000 */
        /* <DEDUP_REMOVED lines=20> */
[----:B------:R-:W4:Y:S01]  /*da70*/  LDL.LU R222, [R1+0x1c] ;  /* 0x00001c0001de7983 */ /* 0x000f220000300800 */
[----:B0-----:R-:W-:-:S02]  /*da80*/  F2FP.SATFINITE.E5M2.F32.PACK_AB_MERGE_C R17, RZ, R10, RZ ;  /* 0x0000000aff11723e */ /* 0x001fc400048060ff */
[----:B-1----:R-:W-:Y:S01]  /*da90*/  F2FP.SATFINITE.E5M2.F32.PACK_AB_MERGE_C R15, RZ, R12, RZ ;  /* 0x0000000cff0f723e */ /* 0x002fe200048060ff */
[----:B------:R0:W-:Y:S01]  /*daa0*/  @!P3 STG.E.U8 desc[UR22][R26.64+0xa8], R13 ;  /* 0x0000a80d1a00b986 */ /* 0x0001e2000c101116 */
[----:B------:R-:W-:Y:S02]  /*dab0*/  F2FP.SATFINITE.E5M2.F32.PACK_AB_MERGE_C R11, RZ, R11, RZ ;  /* 0x0000000bff0b723e */ /* 0x000fe400048060ff */
[C---:B------:R-:W-:Y:S01]  /*dac0*/  ISETP.LT.OR P3, PT, R34.reuse, 0xb1, !P0 ;  /* 0x000000b12200780c */ /* 0x040fe20004761670 */
[----:B------:R-:W-:Y:S01]  /*dad0*/  @!P4 STG.E.U8 desc[UR22][R26.64+0xa9], R15 ;  /* 0x0000a90f1a00c986 */ /* 0x000fe2000c101116 */
[----:B------:R-:W-:-:S03]  /*dae0*/  ISETP.LT.OR P4, PT, R34, 0xb2, !P0 ;  /* 0x000000b22200780c */ /* 0x000fc60004781670 */
[----:B------:R-:W-:Y:S01]  /*daf0*/  @!P6 STG.E.U8 desc[UR22][R24.64+0xb1], R17 ;  /* 0x0000b1111800e986 */ /* 0x000fe2000c101116 */
[----:B------:R-:W-:Y:S01]  /*db00*/  ISETP.LT.OR P6, PT, R34, 0xba, !P1 ;  /* 0x000000ba2200780c */ /* 0x000fe20004fc1670 */
[----:B------:R-:W-:Y:S01]  /*db10*/  FMUL R9, R9, UR24 ;  /* 0x0000001809097c20 */ /* 0x000fe20008400000 */
[----:B------:R-:W-:Y:S01]  /*db20*/  FMUL R8, R8, UR24 ;  /* 0x0000001808087c20 */ /* 0x000fe20008400000 */
[----:B------:R-:W4:Y:S01]  /*db30*/  LDL.LU R223, [R1+0x18] ;  /* 0x0000180001df7983 */ /* 0x000f220000300800 */
[----:B------:R-:W-:-:S03]  /*db40*/  FMUL R6, R6, UR24 ;  /* 0x0000001806067c20 */ /* 0x000fc60008400000 */
[----:B------:R-:W4:Y:S01]  /*db50*/  LDL.LU R221, [R1+0x14] ;  /* 0x0000140001dd7983 */ /* 0x000f220000300800 */
[----:B------:R-:W-:-:S03]  /*db60*/  F2FP.SATFINITE.E5M2.F32.PACK_AB_MERGE_C R9, RZ, R9, RZ ;  /* 0x00000009ff09723e */ /* 0x000fc600048060ff */
[----:B------:R-:W4:Y:S01]  /*db70*/  LDL.LU R220, [R1+0x10] ;  /* 0x0000100001dc7983 */ /* 0x000f220000300800 */
[----:B0-----:R-:W-:Y:S01]  /*db80*/  F2FP.SATFINITE.E5M2.F32.PACK_AB_MERGE_C R13, RZ, R8, RZ ;  /* 0x00000008ff0d723e */ /* 0x001fe200048060ff */
[----:B------:R-:W-:Y:S01]  /*db90*/  FMUL R7, R7, UR24 ;  /* 0x0000001807077c20 */ /* 0x000fe20008400000 */
[----:B-----5:R-:W-:Y:S01]  /*dba0*/  FMUL R0, R0, UR24 ;  /* 0x0000001800007c20 */ /* 0x020fe20008400000 */
[----:B------:R0:W-:Y:S01]  /*dbb0*/  @!P5 STG.E.U8 desc[UR22][R24.64+0xb0], R11 ;  /* 0x0000b00b1800d986 */ /* 0x0001e2000c101116 */
[----:B------:R-:W-:Y:S01]  /*dbc0*/  ISETP.LT.OR P5, PT, R34, 0xb9, !P1 ;  /* 0x000000b92200780c */ /* 0x000fe20004fa1670 */
[----:B------:R-:W-:Y:S01]  /*dbd0*/  FMUL R2, R2, UR24 ;  /* 0x0000001802027c20 */ /* 0x000fe20008400000 */
[----:B------:R-:W-:Y:S01]  /*dbe0*/  F2FP.SATFINITE.E5M2.F32.PACK_AB_MERGE_C R7, RZ, R7, RZ ;  /* 0x00000007ff07723e */ /* 0x000fe200048060ff */
[----:B------:R1:W-:Y:S01]  /*dbf0*/  @!P3 STG.E.U8 desc[UR22][R26.64+0xb0], R9 ;  /* 0x0000b0091a00b986 */ /* 0x0003e2000c101116 */
[----:B------:R-:W-:Y:S01]  /*dc00*/  FMUL R3, R3, UR24 ;  /* 0x0000001803037c20 */ /* 0x000fe20008400000 */
[----:B------:R-:W-:Y:S01]  /*dc10*/  FMUL R4, R4, UR24 ;  /* 0x0000001804047c20 */ /* 0x000fe20008400000 */
[C---:B------:R-:W-:Y:S01]  /*dc20*/  ISETP.LT.OR P3, PT, R34.reuse, 0xb9, !P0 ;  /* 0x000000b92200780c */ /* 0x040fe20004761670 */
[----:B------:R3:W-:Y:S01]  /*dc30*/  @!P4 STG.E.U8 desc[UR22][R26.64+0xb1], R13 ;  /* 0x0000b10d1a00c986 */ /* 0x0007e2000c101116 */
[----:B------:R-:W-:Y:S01]  /*dc40*/  ISETP.LT.OR P4, PT, R34, 0xba, !P0 ;  /* 0x000000ba2200780c */ /* 0x000fe20004781670 */
[----:B------:R-:W-:Y:S01]  /*dc50*/  FMUL R5, R5, UR24 ;  /* 0x0000001805057c20 */ /* 0x000fe20008400000 */
[----:B0-----:R-:W-:-:S03]  /*dc60*/  F2FP.SATFINITE.E5M2.F32.PACK_AB_MERGE_C R11, RZ, R6, RZ ;  /* 0x00000006ff0b723e */ /* 0x001fc600048060ff */
[----:B------:R0:W-:Y:S01]  /*dc70*/  @!P5 STG.E.U8 desc[UR22][R24.64+0xb8], R7 ;  /* 0x0000b8071800d986 */ /* 0x0001e2000c101116 */
[----:B------:R-:W-:Y:S02]  /*dc80*/  ISETP.LT.OR P5, PT, R34, 0xc1, !P1 ;  /* 0x000000c12200780c */ /* 0x000fe40004fa1670 */
[----:B-1----:R-:W-:Y:S01]  /*dc90*/  F2FP.SATFINITE.E5M2.F32.PACK_AB_MERGE_C R9, RZ, R4, RZ ;  /* 0x00000004ff09723e */ /* 0x002fe200048060ff */
[----:B------:R1:W-:Y:S01]  /*dca0*/  @!P6 STG.E.U8 desc[UR22][R24.64+0xb9], R11 ;  /* 0x0000b90b1800e986 */ /* 0x0003e2000c101116 */
[----:B--2---:R-:W-:Y:S01]  /*dcb0*/  FMUL R4, R226, UR24 ;  /* 0x00000018e2047c20 */ /* 0x004fe20008400000 */
[----:B---3--:R-:W-:Y:S01]  /*dcc0*/  F2FP.SATFINITE.E5M2.F32.PACK_AB_MERGE_C R13, RZ, R0, RZ ;  /* 0x00000000ff0d723e */ /* 0x008fe200048060ff */
[----:B------:R-:W-:Y:S01]  /*dcd0*/  FMUL R0, R224, UR24 ;  /* 0x00000018e0007c20 */ /* 0x000fe20008400000 */
[----:B------:R-:W-:Y:S01]  /*dce0*/  F2FP.SATFINITE.E5M2.F32.PACK_AB_MERGE_C R5, RZ, R5, RZ ;  /* 0x00000005ff05723e */ /* 0x000fe200048060ff */
[----:B------:R-:W2:Y:S01]  /*dcf0*/  LDL.LU R224, [R1+0x20] ;  /* 0x0000200001e07983 */ /* 0x000ea20000300800 */
[----:B------:R-:W-:-:S02]  /*dd00*/  ISETP.LT.OR P6, PT, R34, 0xc2, !P1 ;  /* 0x000000c22200780c */ /* 0x000fc40004fc1670 */
[----:B0-----:R-:W-:Y:S01]  /*dd10*/  F2FP.SATFINITE.E5M2.F32.PACK_AB_MERGE_C R7, RZ, R3, RZ ;  /* 0x00000003ff07723e */ /* 0x001fe200048060ff */
[----:B------:R-:W-:Y:S01]  /*dd20*/  FMUL R3, R227, UR24 ;  /* 0x00000018e3037c20 */ /* 0x000fe20008400000 */
[----:B------:R0:W-:Y:S01]  /*dd30*/  @!P3 STG.E.U8 desc[UR22][R26.64+0xb8], R5 ;  /* 0x0000b8051a00b986 */ /* 0x0001e2000c101116 */
[C---:B------:R-:W-:Y:S02]  /*dd40*/  ISETP.LT.OR P3, PT, R34.reuse, 0xc1, !P0 ;  /* 0x000000c12200780c */ /* 0x040fe40004761670 */
[----:B-1----:R-:W-:Y:S01]  /*dd50*/  F2FP.SATFINITE.E5M2.F32.PACK_AB_MERGE_C R11, RZ, R2, RZ ;  /* 0x00000002ff0b723e */ /* 0x002fe200048060ff */
[----:B----4-:R-:W-:Y:S01]  /*dd60*/  FMUL R2, R225, UR24 ;  /* 0x00000018e1027c20 */ /* 0x010fe20008400000 */
[----:B------:R-:W-:Y:S01]  /*dd70*/  @!P4 STG.E.U8 desc[UR22][R26.64+0xb9], R9 ;  /* 0x0000b9091a00c986 */ /* 0x000fe2000c101116 */
[----:B------:R-:W-:-:S03]  /*dd80*/  ISETP.LT.OR P4, PT, R34, 0xc2, !P0 ;  /* 0x000000c22200780c */ /* 0x000fc60004781670 */
[----:B------:R-:W3:Y:S04]  /*dd90*/  LDL.LU R225, [R1+0x24] ;  /* 0x0000240001e17983 */ /* 0x000ee80000300800 */
[----:B------:R-:W4:Y:S04]  /*dda0*/  LDL.LU R227, [R1+0x28] ;  /* 0x0000280001e37983 */ /* 0x000f280000300800 */
[----:B------:R-:W4:Y:S04]  /*ddb0*/  LDL.LU R226, [R1+0x2c] ;  /* 0x00002c0001e27983 */ /* 0x000f280000300800 */
[----:B------:R1:W-:Y:S01]  /*ddc0*/  @!P5 STG.E.U8 desc[UR22][R24.64+0xc0], R7 ;  /* 0x0000c0071800d986 */ /* 0x0003e2000c101116 */
[----:B------:R-:W-:-:S02]  /*ddd0*/  ISETP.LT.OR P5, PT, R34, 0xc9, !P1 ;  /* 0x000000c92200780c */ /* 0x000fc40004fa1670 */
[----:B0-----:R-:W-:Y:S01]  /*dde0*/  F2FP.SATFINITE.E5M2.F32.PACK_AB_MERGE_C R5, RZ, R0, RZ ;  /* 0x00000000ff05723e */ /* 0x001fe200048060ff */
[----:B------:R0:W-:Y:S01]  /*ddf0*/  @!P6 STG.E.U8 desc[UR22][R24.64+0xc1], R11 ;  /* 0x0000c10b1800e986 */ /* 0x0001e2000c101116 */
[----:B------:R-:W-:-:S03]  /*de00*/  ISETP.LT.OR P6, PT, R34, 0xca, !P1 ;  /* 0x000000ca2200780c */ /* 0x000fc60004fc1670 */
[----:B------:R-:W-:Y:S01]  /*de10*/  @!P3 STG.E.U8 desc[UR22][R26.64+0xc0], R13 ;  /* 0x0000c00d1a00b986 */ /* 0x000fe2000c101116 */
[----:B-1----:R-:W-:-:S03]  /*de20*/  F2FP.SATFINITE.E5M2.F32.PACK_AB_MERGE_C R7, RZ, R2, RZ ;  /* 0x00000002ff07723e */ /* 0x002fc600048060ff */
[----:B------:R1:W-:Y:S01]  /*de30*/  @!P4 STG.E.U8 desc[UR22][R26.64+0xc1], R5 ;  /* 0x0000c1051a00c986 */ /* 0x0003e2000c101116 */
[C---:B------:R-:W-:Y:S02]  /*de40*/  ISETP.LT.OR P3, PT, R34.reuse, 0xc9, !P0 ;  /* 0x000000c92200780c */ /* 0x040fe40004761670 */
[C---:B------:R-:W-:Y:S01]  /*de50*/  ISETP.LT.OR P4, PT, R34.reuse, 0xca, !P0 ;  /* 0x000000ca2200780c */ /* 0x040fe20004781670 */
[----:B------:R1:W-:Y:S01]  /*de60*/  @!P5 STG.E.U8 desc[UR22][R24.64+0xc8], R7 ;  /* 0x0000c8071800d986 */ /* 0x0003e2000c101116 */
[----:B------:R-:W-:Y:S02]  /*de70*/  ISETP.LT.OR P5, PT, R34, 0xd1, !P1 ;  /* 0x000000d12200780c */ /* 0x000fe40004fa1670 */
[----:B------:R-:W-:Y:S02]  /*de80*/  F2FP.SATFINITE.E5M2.F32.PACK_AB_MERGE_C R9, RZ, R3, RZ ;  /* 0x00000003ff09723e */ /* 0x000fe400048060ff */
[----:B0-----:R-:W-:-:S03]  /*de90*/  F2FP.SATFINITE.E5M2.F32.PACK_AB_MERGE_C R11, RZ, R4, RZ ;  /* 0x00000004ff0b723e */ /* 0x001fc600048060ff */
[----:B------:R0:W-:Y:S04]  /*dea0*/  @!P6 STG.E.U8 desc[UR22][R24.64+0xc9], R9 ;  /* 0x0000c9091800e986 */ /* 0x0001e8000c101116 */
[----:B------:R-:W-:Y:S01]  /*deb0*/  @!P3 STG.E.U8 desc[UR22][R26.64+0xc8], R11 ;  /* 0x0000c80b1a00b986 */ /* 0x000fe2000c101116 */
[----:B------:R-:W-:Y:S01]  /*dec0*/  FMUL R2, R221, UR24 ;  /* 0x00000018dd027c20 */ /* 0x000fe20008400000 */
[----:B------:R-:W-:Y:S02]  /*ded0*/  FMUL R0, R220, UR24 ;  /* 0x00000018dc007c20 */ /* 0x000fe40008400000 */
[----:B------:R-:W4:Y:S03]  /*dee0*/  LDL.LU R220, [R1+0x30] ;  /* 0x0000300001dc7983 */ /* 0x000f260000300800 */
[----:B-1----:R-:W-:Y:S01]  /*def0*/  F2FP.SATFINITE.E5M2.F32.PACK_AB_MERGE_C R5, RZ, R0, RZ ;  /* 0x00000000ff05723e */ /* 0x002fe200048060ff */
[----:B------:R-:W4:Y:S01]  /*df00*/  LDL.LU R221, [R1+0x34] ;  /* 0x0000340001dd7983 */ /* 0x000f220000300800 */
[----:B------:R-:W-:Y:S01]  /*df10*/  FMUL R0, R222, UR24 ;  /* 0x00000018de007c20 */ /* 0x000fe20008400000 */
[----:B------:R-:W-:Y:S01]  /*df20*/  FMUL R3, R223, UR24 ;  /* 0x00000018df037c20 */ /* 0x000fe20008400000 */
[----:B------:R-:W-:Y:S01]  /*df30*/  F2FP.SATFINITE.E5M2.F32.PACK_AB_MERGE_C R7, RZ, R2, RZ ;  /* 0x00000002ff07723e */ /* 0x000fe200048060ff */
[----:B------:R-:W4:Y:S02]  /*df40*/  LDL.LU R223, [R1+0x38] ;  /* 0x0000380001df7983 */ /* 0x000f240000300800 */
[----:B------:R-:W-:-:S02]  /*df50*/  F2FP.SATFINITE.E5M2.F32.PACK_AB_MERGE_C R13, RZ, R0, RZ ;  /* 0x00000000ff0d723e */ /* 0x000fc400048060ff */
[----:B------:R-:W4:Y:S01]  /*df60*/  LDL.LU R222, [R1+0x3c] ;  /* 0x00003c0001de7983 */ /* 0x000f220000300800 */
[----:B0-----:R-:W-:-:S03]  /*df70*/  F2FP.SATFINITE.E5M2.F32.PACK_AB_MERGE_C R9, RZ, R3, RZ ;  /* 0x00000003ff09723e */ /* 0x001fc600048060ff */
[----:B------:R-:W-:Y:S04]  /*df80*/  @!P4 STG.E.U8 desc[UR22][R26.64+0xc9], R5 ;  /* 0x0000c9051a00c986 */ /* 0x000fe8000c101116 */
[----:B------:R0:W-:Y:S01]  /*df90*/  @!P5 STG.E.U8 desc[UR22][R24.64+0xd0], R7 ;  /* 0x0000d0071800d986 */ /* 0x0001e2000c101116 */
[----:B--2---:R-:W-:-:S03]  /*dfa0*/  FMUL R2, R224, UR24 ;  /* 0x00000018e0027c20 */ /* 0x004fc60008400000 */
[----:B------:R-:W2:Y:S01]  /*dfb0*/  LDL.LU R224, [R1+0x40] ;  /* 0x0000400001e07983 */ /* 0x000ea20000300800 */
[----:B---3--:R-:W-:-:S03]  /*dfc0*/  FMUL R0, R225, UR24 ;  /* 0x00000018e1007c20 */ /* 0x008fc60008400000 */
[----:B------:R-:W3:Y:S01]  /*dfd0*/  LDL.LU R225, [R1+0x44] ;  /* 0x0000440001e17983 */ /* 0x000ee20000300800 */
[----:B----4-:R-:W-:Y:S01]  /*dfe0*/  FMUL R3, R227, UR24 ;  /* 0x00000018e3037c20 */ /* 0x010fe20008400000 */
[----:B0-----:R-:W-:Y:S02]  /*dff0*/  F2FP.SATFINITE.E5M2.F32.PACK_AB_MERGE_C R7, RZ, R0, RZ ;  /* 0x00000000ff07723e */ /* 0x001fe400048060ff */
[----:B------:R-:W4:Y:S01]  /*e000*/  LDL.LU R227, [R1+0x48] ;  /* 0x0000480001e37983 */ /* 0x000f220000300800 */
[----:B------:R-:W-:-:S03]  /*e010*/  FMUL R0, R226, UR24 ;  /* 0x00000018e2007c20 */ /* 0x000fc60008400000 */
[----:B------:R-:W4:Y:S01]  /*e020*/  LDL.LU R226, [R1+0x4c] ;  /* 0x00004c0001e27983 */ /* 0x000f220000300800 */
[C---:B------:R-:W-:Y:S02]  /*e030*/  ISETP.LT.OR P6, PT, R34.reuse, 0xd2, !P1 ;  /* 0x000000d22200780c */ /* 0x040fe40004fc1670 */
[C---:B------:R-:W-:Y:S01]  /*e040*/  ISETP.LT.OR P4, PT, R34.reuse, 0xd2, !P0 ;  /* 0x000000d22200780c */ /* 0x040fe20004781670 */
[----:B------:R-:W4:Y:S01]  /*e050*/  LDL.LU R218, [R1+0x50] ;  /* 0x0000500001da7983 */ /* 0x000f220000300800 */
[----:B------:R-:W-:Y:S02]  /*e060*/  F2FP.SATFINITE.E5M2.F32.PACK_AB_MERGE_C R5, RZ, R2, RZ ;  /* 0x00000002ff05723e */ /* 0x000fe400048060ff */
[C---:B------:R-:W-:Y:S02]  /*e070*/  ISETP.LT.OR P3, PT, R34.reuse, 0xd1, !P0 ;  /* 0x000000d12200780c */ /* 0x040fe40004761670 */
[----:B------:R-:W-:Y:S02]  /*e080*/  ISETP.LT.OR P5, PT, R34, 0xd9, !P1 ;  /* 0x000000d92200780c */ /* 0x000fe40004fa1670 */
[----:B------:R-:W-:-:S03]  /*e090*/  F2FP.SATFINITE.E5M2.F32.PACK_AB_MERGE_C R11, RZ, R0, RZ ;  /* 0x00000000ff0b723e */ /* 0x000fc600048060ff */
[----:B------:R0:W-:Y:S01]  /*e0a0*/  @!P6 STG.E.U8 desc[UR22][R24.64+0xd1], R9 ;  /* 0x0000d1091800e986 */ /* 0x0001e2000c101116 */
[----:B------:R-:W-:-:S03]  /*e0b0*/  ISETP.LT.OR P6, PT, R34, 0xda, !P1 ;  /* 0x000000da2200780c */ /* 0x000fc60004fc1670 */
[----:B------:R1:W-:Y:S01]  /*e0c0*/  @!P4 STG.E.U8 desc[UR22][R26.64+0xd1], R5 ;  /* 0x0000d1051a00c986 */ /* 0x0003e2000c101116 */
[----:B------:R-:W-:-:S03]  /*e0d0*/  ISETP.LT.OR P4, PT, R34, 0xda, !P0 ;  /* 0x000000da2200780c */ /* 0x000fc60004781670 */
[----:B------:R-:W-:Y:S01]  /*e0e0*/  @!P3 STG.E.U8 desc[UR22][R26.64+0xd0], R13 ;  /* 0x0000d00d1a00b986 */ /* 0x000fe2000c101116 */
[----:B0-----:R-:W-:-:S03]  /*e0f0*/  F2FP.SATFINITE.E5M2.F32.PACK_AB_MERGE_C R9, RZ, R3, RZ ;  /* 0x00000003ff09723e */ /* 0x001fc600048060ff */
[----:B------:R0:W-:Y:S04]  /*e100*/  @!P5 STG.E.U8 desc[UR22][R24.64+0xd8], R7 ;  /* 0x0000d8071800d986 */ /* 0x0001e8000c101116 */
[----:B------:R0:W-:Y:S01]  /*e110*/  @!P6 STG.E.U8 desc[UR22][R24.64+0xd9], R9 ;  /* 0x0000d9091800e986 */ /* 0x0001e2000c101116 */
[----:B------:R-:W-:-:S03]  /*e120*/  FMUL R0, R220, UR24 ;  /* 0x00000018dc007c20 */ /* 0x000fc60008400000 */
[----:B------:R-:W4:Y:S01]  /*e130*/  LDL.LU R220, [R1+0x54] ;  /* 0x0000540001dc7983 */ /* 0x000f220000300800 */
[----:B------:R-:W-:-:S03]  /*e140*/  FMUL R2, R221, UR24 ;  /* 0x00000018dd027c20 */ /* 0x000fc60008400000 */
[----:B------:R-:W4:Y:S01]  /*e150*/  LDL.LU R221, [R1+0x58] ;  /* 0x0000580001dd7983 */ /* 0x000f220000300800 */
[----:B-1----:R-:W-:Y:S01]  /*e160*/  F2FP.SATFINITE.E5M2.F32.PACK_AB_MERGE_C R5, RZ, R0, RZ ;  /* 0x00000000ff05723e */ /* 0x002fe200048060ff */
[----:B------:R-:W-:Y:S02]  /*e170*/  FMUL R3, R223, UR24 ;  /* 0x00000018df037c20 */ /* 0x000fe40008400000 */
[----:B------:R-:W4:Y:S01]  /*e180*/  LDL.LU R223, [R1+0x5c] ;  /* 0x00005c0001df7983 */ /* 0x000f220000300800 */
[----:B0-----:R-:W-:Y:S01]  /*e190*/  F2FP.SATFINITE.E5M2.F32.PACK_AB_MERGE_C R7, RZ, R2, RZ ;  /* 0x00000002ff07723e */ /* 0x001fe200048060ff */
[----:B------:R-:W-:Y:S01]  /*e1a0*/  FMUL R4, R222, UR24 ;  /* 0x00000018de047c20 */ /* 0x000fe20008400000 */
[----:B------:R-:W-:Y:S01]  /*e1b0*/  F2FP.SATFINITE.E5M2.F32.PACK_AB_MERGE_C R9, RZ, R3, RZ ;  /* 0x00000003ff09723e */ /* 0x000fe200048060ff */
[----:B------:R-:W4:Y:S04]  /*e1c0*/  LDL.LU R222, [R1+0x60] ;  /* 0x0000600001de7983 */ /* 0x000f280000300800 */
[----:B------:R0:W-:Y:S01]  /*e1d0*/  @!P4 STG.E.U8 desc[UR22][R26.64+0xd9], R5 ;  /* 0x0000d9051a00c986 */ /* 0x0001e2000c101116 */
[----:B--2---:R-:W-:-:S03]  /*e1e0*/  FMUL R0, R224, UR24 ;  /* 0x00000018e0007c20 */ /* 0x004fc60008400000 */
[----:B------:R-:W2:Y:S02]  /*e1f0*/  LDL.LU R224, [R1+0x64] ;  /* 0x0000640001e07983 */ /* 0x000ea40000300800 */
[----:B0-----:R-:W-:Y:S01]  /*e200*/  F2FP.SATFINITE.E5M2.F32.PACK_AB_MERGE_C R5, RZ, R0, RZ ;  /* 0x00000000ff05723e */ /* 0x001fe200048060ff */
[----:B---3--:R-:W-:Y:S02]  /*e210*/  FMUL R2, R225, UR24 ;  /* 0x00000018e1027c20 */ /* 0x008fe40008400000 */
[----:B------:R-:W3:Y:S01]  /*e220*/  LDL.LU R225, [R1+0x68] ;  /* 0x0000680001e17983 */ /* 0x000ee20000300800 */
[----:B----4-:R-:W-:-:S03]  /*e230*/  FMUL R3, R227, UR24 ;  /* 0x00000018e3037c20 */ /* 0x010fc60008400000 */
[----:B------:R-:W4:Y:S01]  /*e240*/  LDL.LU R227, [R1+0x6c] ;  /* 0x00006c0001e37983 */ /* 0x000f220000300800 */
[----:B------:R-:W-:-:S03]  /*e250*/  FMUL R0, R226, UR24 ;  /* 0x00000018e2007c20 */ /* 0x000fc60008400000 */
[----:B------:R-:W4:Y:S01]  /*e260*/  LDL.LU R226, [R1+0x70] ;  /* 0x0000700001e27983 */ /* 0x000f220000300800 */
[C---:B------:R-:W-:Y:S02]  /*e270*/  ISETP.LT.OR P3, PT, R34.reuse, 0xd9, !P0 ;  /* 0x000000d92200780c */ /* 0x040fe40004761670 */
[C---:B------:R-:W-:Y:S02]  /*e280*/  ISETP.LT.OR P5, PT, R34.reuse, 0xe1, !P1 ;  /* 0x000000e12200780c */ /* 0x040fe40004fa1670 */
[C---:B------:R-:W-:Y:S02]  /*e290*/  ISETP.LT.OR P6, PT, R34.reuse, 0xe2, !P1 ;  /* 0x000000e22200780c */ /* 0x040fe40004fc1670 */
[----:B------:R-:W-:-:S07]  /*e2a0*/  ISETP.LT.OR P4, PT, R34, 0xe2, !P0 ;  /* 0x000000e22200780c */ /* 0x000fce0004781670 */
[----:B------:R-:W-:Y:S01]  /*e2b0*/  @!P3 STG.E.U8 desc[UR22][R26.64+0xd8], R11 ;  /* 0x0000d80b1a00b986 */ /* 0x000fe2000c101116 */
[----:B------:R-:W-:-:S03]  /*e2c0*/  ISETP.LT.OR P3, PT, R34, 0xe1, !P0 ;  /* 0x000000e12200780c */ /* 0x000fc60004761670 */
[----:B------:R0:W-:Y:S01]  /*e2d0*/  @!P5 STG.E.U8 desc[UR22][R24.64+0xe0], R7 ;  /* 0x0000e0071800d986 */ /* 0x0001e2000c101116 */
[----:B------:R-:W-:-:S03]  /*e2e0*/  ISETP.LT.OR P5, PT, R34, 0xe9, !P1 ;  /* 0x000000e92200780c */ /* 0x000fc60004fa1670 */
[----:B------:R1:W-:Y:S01]  /*e2f0*/  @!P6 STG.E.U8 desc[UR22][R24.64+0xe1], R9 ;  /* 0x0000e1091800e986 */ /* 0x0003e2000c101116 */
[----:B------:R-:W-:Y:S02]  /*e300*/  ISETP.LT.OR P6, PT, R34, 0xea, !P1 ;  /* 0x000000ea2200780c */ /* 0x000fe40004fc1670 */
[----:B------:R-:W-:Y:S01]  /*e310*/  F2FP.SATFINITE.E5M2.F32.PACK_AB_MERGE_C R13, RZ, R4, RZ ;  /* 0x00000004ff0d723e */ /* 0x000fe200048060ff */
[----:B------:R1:W-:Y:S01]  /*e320*/  @!P4 STG.E.U8 desc[UR22][R26.64+0xe1], R5 ;  /* 0x0000e1051a00c986 */ /* 0x0003e2000c101116 */
[----:B0-----:R-:W-:-:S03]  /*e330*/  F2FP.SATFINITE.E5M2.F32.PACK_AB_MERGE_C R7, RZ, R2, RZ ;  /* 0x00000002ff07723e */ /* 0x001fc600048060ff */
[----:B------:R-:W-:Y:S01]  /*e340*/  @!P3 STG.E.U8 desc[UR22][R26.64+0xe0], R13 ;  /* 0x0000e00d1a00b986 */ /* 0x000fe2000c101116 */
[----:B-1----:R-:W-:-:S03]  /*e350*/  F2FP.SATFINITE.E5M2.F32.PACK_AB_MERGE_C R9, RZ, R3, RZ ;  /* 0x00000003ff09723e */ /* 0x002fc600048060ff */
[----:B------:R0:W-:Y:S01]  /*e360*/  @!P5 STG.E.U8 desc[UR22][R24.64+0xe8], R7 ;  /* 0x0000e8071800d986 */ /* 0x0001e2000c101116 */
[C---:B------:R-:W-:Y:S02]  /*e370*/  ISETP.LT.OR P3, PT, R34.reuse, 0xe9, !P0 ;  /* 0x000000e92200780c */ /* 0x040fe40004761670 */
[C---:B------:R-:W-:Y:S01]  /*e380*/  ISETP.LT.OR P4, PT, R34.reuse, 0xea, !P0 ;  /* 0x000000ea2200780c */ /* 0x040fe20004781670 */
[----:B------:R1:W-:Y:S01]  /*e390*/  @!P6 STG.E.U8 desc[UR22][R24.64+0xe9], R9 ;  /* 0x0000e9091800e986 */ /* 0x0003e2000c101116 */
[----:B------:R-:W-:Y:S01]  /*e3a0*/  ISETP.LT.OR P5, PT, R34, 0xf1, !P1 ;  /* 0x000000f12200780c */ /* 0x000fe20004fa1670 */
[----:B------:R-:W-:Y:S01]  /*e3b0*/  FMUL R2, R218, UR24 ;  /* 0x00000018da027c20 */ /* 0x000fe20008400000 */
[----:B------:R-:W-:Y:S02]  /*e3c0*/  ISETP.LT.OR P6, PT, R34, 0xf2, !P1 ;  /* 0x000000f22200780c */ /* 0x000fe40004fc1670 */
[----:B------:R-:W-:Y:S02]  /*e3d0*/  F2FP.SATFINITE.E5M2.F32.PACK_AB_MERGE_C R11, RZ, R0, RZ ;  /* 0x00000000ff0b723e */ /* 0x000fe400048060ff */
[----:B------:R-:W-:-:S03]  /*e3e0*/  F2FP.SATFINITE.E5M2.F32.PACK_AB_MERGE_C R5, RZ, R2, RZ ;  /* 0x00000002ff05723e */ /* 0x000fc600048060ff */
[----:B------:R-:W-:Y:S01]  /*e3f0*/  @!P3 STG.E.U8 desc[UR22][R26.64+0xe8], R11 ;  /* 0x0000e80b1a00b986 */ /* 0x000fe2000c101116 */
[----:B------:R-:W-:-:S03]  /*e400*/  ISETP.LT.OR P3, PT, R34, 0xf1, !P0 ;  /* 0x000000f12200780c */ /* 0x000fc60004761670 */
[----:B------:R-:W-:Y:S01]  /*e410*/  @!P4 STG.E.U8 desc[UR22][R26.64+0xe9], R5 ;  /* 0x0000e9051a00c986 */ /* 0x000fe2000c101116 */
[C---:B------:R-:W-:Y:S02]  /*e420*/  ISETP.LT.OR P4, PT, R34.reuse, 0xf9, !P1 ;  /* 0x000000f92200780c */ /* 0x040fe40004f81670 */
[----:B------:R-:W-:Y:S01]  /*e430*/  ISETP.LT.OR P1, PT, R34, 0xfa, !P1 ;  /* 0x000000fa2200780c */ /* 0x000fe20004f21670 */
[----:B------:R-:W-:Y:S01]  /*e440*/  FMUL R0, R220, UR24 ;  /* 0x00000018dc007c20 */ /* 0x000fe20008400000 */
[----:B------:R-:W-:-:S04]  /*e450*/  FMUL R3, R221, UR24 ;  /* 0x00000018dd037c20 */ /* 0x000fc80008400000 */
[----:B0-----:R-:W-:Y:S02]  /*e460*/  F2FP.SATFINITE.E5M2.F32.PACK_AB_MERGE_C R7, RZ, R0, RZ ;  /* 0x00000000ff07723e */ /* 0x001fe400048060ff */
[----:B-1----:R-:W-:Y:S01]  /*e470*/  F2FP.SATFINITE.E5M2.F32.PACK_AB_MERGE_C R9, RZ, R3, RZ ;  /* 0x00000003ff09723e */ /* 0x002fe200048060ff */
[----:B------:R-:W-:Y:S02]  /*e480*/  FMUL R0, R223, UR24 ;  /* 0x00000018df007c20 */ /* 0x000fe40008400000 */
[----:B------:R0:W-:Y:S01]  /*e490*/  @!P5 STG.E.U8 desc[UR22][R24.64+0xf0], R7 ;  /* 0x0000f0071800d986 */ /* 0x0001e2000c101116 */
[----:B------:R-:W-:-:S03]  /*e4a0*/  ISETP.LT.OR P5, PT, R34, 0xf2, !P0 ;  /* 0x000000f22200780c */ /* 0x000fc600047a1670 */
[----:B------:R1:W-:Y:S01]  /*e4b0*/  @!P6 STG.E.U8 desc[UR22][R24.64+0xf1], R9 ;  /* 0x0000f1091800e986 */ /* 0x0003e2000c101116 */
[----:B------:R-:W-:Y:S02]  /*e4c0*/  ISETP.LT.OR P6, PT, R34, 0xf9, !P0 ;  /* 0x000000f92200780c */ /* 0x000fe400047c1670 */
[----:B------:R-:W-:Y:S01]  /*e4d0*/  F2FP.SATFINITE.E5M2.F32.PACK_AB_MERGE_C R13, RZ, R0, RZ ;  /* 0x00000000ff0d723e */ /* 0x000fe200048060ff */
[----:B------:R-:W-:Y:S01]  /*e4e0*/  FMUL R0, R222, UR24 ;  /* 0x00000018de007c20 */ /* 0x000fe20008400000 */
[----:B------:R-:W-:Y:S01]  /*e4f0*/  ISETP.LT.OR P0, PT, R34, 0xfa, !P0 ;  /* 0x000000fa2200780c */ /* 0x000fe20004701670 */
[----:B--2---:R-:W-:-:S03]  /*e500*/  FMUL R2, R224, UR24 ;  /* 0x00000018e0027c20 */ /* 0x004fc60008400000 */
[----:B0-----:R-:W-:Y:S02]  /*e510*/  F2FP.SATFINITE.E5M2.F32.PACK_AB_MERGE_C R7, RZ, R0, RZ ;  /* 0x00000000ff07723e */ /* 0x001fe400048060ff */
[----:B-1----:R-:W-:Y:S01]  /*e520*/  F2FP.SATFINITE.E5M2.F32.PACK_AB_MERGE_C R9, RZ, R2, RZ ;  /* 0x00000002ff09723e */ /* 0x002fe200048060ff */
[----:B---3--:R-:W-:Y:S01]  /*e530*/  FMUL R3, R225, UR24 ;  /* 0x00000018e1037c20 */ /* 0x008fe20008400000 */
[----:B----4-:R-:W-:Y:S01]  /*e540*/  FMUL R4, R227, UR24 ;  /* 0x00000018e3047c20 */ /* 0x010fe20008400000 */
[----:B------:R-:W-:-:S03]  /*e550*/  FMUL R5, R226, UR24 ;  /* 0x00000018e2057c20 */ /* 0x000fc60008400000 */
[----:B------:R-:W-:Y:S02]  /*e560*/  F2FP.SATFINITE.E5M2.F32.PACK_AB_MERGE_C R3, RZ, R3, RZ ;  /* 0x00000003ff03723e */ /* 0x000fe400048060ff */
[----:B------:R-:W-:Y:S02]  /*e570*/  F2FP.SATFINITE.E5M2.F32.PACK_AB_MERGE_C R11, RZ, R4, RZ ;  /* 0x00000004ff0b723e */ /* 0x000fe400048060ff */
[----:B------:R-:W-:Y:S01]  /*e580*/  F2FP.SATFINITE.E5M2.F32.PACK_AB_MERGE_C R5, RZ, R5, RZ ;  /* 0x00000005ff05723e */ /* 0x000fe200048060ff */
[----:B------:R0:W-:Y:S04]  /*e590*/  @!P3 STG.E.U8 desc[UR22][R26.64+0xf0], R13 ;  /* 0x0000f00d1a00b986 */ /* 0x0001e8000c101116 */
[----:B------:R0:W-:Y:S04]  /*e5a0*/  @!P5 STG.E.U8 desc[UR22][R26.64+0xf1], R7 ;  /* 0x0000f1071a00d986 */ /* 0x0001e8000c101116 */
[----:B------:R0:W-:Y:S04]  /*e5b0*/  @!P4 STG.E.U8 desc[UR22][R24.64+0xf8], R9 ;  /* 0x0000f8091800c986 */ /* 0x0001e8000c101116 */
[----:B------:R0:W-:Y:S04]  /*e5c0*/  @!P1 STG.E.U8 desc[UR22][R24.64+0xf9], R3 ;  /* 0x0000f90318009986 */ /* 0x0001e8000c101116 */
[----:B------:R0:W-:Y:S04]  /*e5d0*/  @!P6 STG.E.U8 desc[UR22][R26.64+0xf8], R11 ;  /* 0x0000f80b1a00e986 */ /* 0x0001e8000c101116 */
[----:B------:R0:W-:Y:S02]  /*e5e0*/  @!P0 STG.E.U8 desc[UR22][R26.64+0xf9], R5 ;  /* 0x0000f9051a008986 */ /* 0x0001e4000c101116 */
.L_x_293:
[----:B------:R-:W-:Y:S05]  /*e5f0*/  BSYNC B0 ;  /* 0x0000000000007941 */ /* 0x000fea0003800000 */
.L_x_35:
[----:B------:R-:W2:Y:S01]  /*e600*/  LDL.LU R22, [R1+0x78] ;  /* 0x0000780001167983 */ /* 0x000ea20000300800 */
[----:B0----5:R-:W-:Y:S01]  /*e610*/  IMAD.U32 R3, RZ, RZ, UR18 ;  /* 0x00000012ff037e24 */ /* 0x021fe2000f8e00ff */
[----:B------:R-:W-:Y:S02]  /*e620*/  ULDC.64 UR6, c[0x0][0x650] ;  /* 0x0001940000067ab9 */ /* 0x000fe40000000a00 */
[----:B------:R-:W3:Y:S01]  /*e630*/  LDL.LU R19, [R1+0x7c] ;  /* 0x00007c0001137983 */ /* 0x000ee20000300800 */
[----:B------:R-:W-:Y:S01]  /*e640*/  IMAD.U32 R0, RZ, RZ, UR20 ;  /* 0x00000014ff007e24 */ /* 0x000fe2000f8e00ff */
[----:B------:R0:W-:Y:S01]  /*e650*/  SYNCS.ARRIVE.TRANS64.A1T0 RZ, [R3+UR28], RZ ;  /* 0x000000ff03ff79a7 */ /* 0x0001e2000810001c */
[----:B------:R-:W-:Y:S02]  /*e660*/  IMAD.U32 R2, RZ, RZ, UR20 ;  /* 0x00000014ff027e24 */ /* 0x000fe4000f8e00ff */
[----:B------:R-:W-:Y:S02]  /*e670*/  IMAD.MOV.U32 R4, RZ, RZ, -0x1 ;  /* 0xffffffffff047424 */ /* 0x000fe400078e00ff */
[----:B0-----:R-:W-:Y:S01]  /*e680*/  IMAD.U32 R3, RZ, RZ, UR15 ;  /* 0x0000000fff037e24 */ /* 0x001fe2000f8e00ff */
[----:B---3--:R-:W-:-:S02]  /*e690*/  LEA R19, P0, R0, R19, 0x1 ;  /* 0x0000001300137211 */ /* 0x008fc400078008ff */
[----:B------:R-:W-:Y:S02]  /*e6a0*/  PRMT R0, RZ, 0x7610, R0 ;  /* 0x00007610ff007816 */ /* 0x000fe40000000000 */
[----:B--2---:R-:W-:Y:S01]  /*e6b0*/  LEA.HI.X R22, R2, R22, R3, 0x1, P0 ;  /* 0x0000001602167211 */ /* 0x004fe200000f0c03 */
[----:B------:R-:W-:Y:S01]  /*e6c0*/  IMAD.MOV.U32 R2, RZ, RZ, -0x1 ;  /* 0xffffffffff027424 */ /* 0x000fe200078e00ff */
[----:B------:R0:W-:Y:S01]  /*e6d0*/  STL [R1+0x7c], R19 ;  /* 0x00007c1301007387 */ /* 0x0001e20000100800 */
[----:B------:R-:W-:Y:S01]  /*e6e0*/  IMAD.MOV.U32 R3, RZ, RZ, -0x1 ;  /* 0xffffffffff037424 */ /* 0x000fe200078e00ff */
[----:B------:R-:W-:Y:S02]  /*e6f0*/  ISETP.GE.U32.AND P0, PT, R19, UR6, PT ;  /* 0x0000000613007c0c */ /* 0x000fe4000bf06070 */
[----:B------:R0:W-:Y:S02]  /*e700*/  STL [R1+0x78], R22 ;  /* 0x0000781601007387 */ /* 0x0001e40000100800 */
[----:B------:R-:W-:-:S02]  /*e710*/  ISETP.GE.U32.AND.EX P0, PT, R22, UR7, PT, P0 ;  /* 0x0000000716007c0c */ /* 0x000fc4000bf06100 */
[----:B------:R0:W-:Y:S04]  /*e720*/  STL [R1+0x80], R4 ;  /* 0x0000800401007387 */ /* 0x0001e80000100800 */
[----:B------:R0:W-:Y:S04]  /*e730*/  STL [R1+0x74], R2 ;  /* 0x0000740201007387 */ /* 0x0001e80000100800 */
[----:B------:R0:W-:Y:S03]  /*e740*/  STL [R1+0x84], R3 ;  /* 0x0000840301007387 */ /* 0x0001e60000100800 */
[----:B------:R-:W-:Y:S05]  /*e750*/  @P0 BRA `(.L_x_294) ;  /* 0x0000000400740947 */ /* 0x000fea0003800000 */
[----:B------:R-:W2:Y:S01]  /*e760*/  S2R R14, SR_CTAID.X ;  /* 0x00000000000e7919 */ /* 0x000ea20000002500 */
[----:B------:R-:W3:Y:S01]  /*e770*/  LDC.64 R8, c[0x0][0x628] ;  /* 0x00018a00ff087b82 */ /* 0x000ee20000000a00 */
[----:B------:R-:W-:Y:S01]  /*e780*/  ULDC UR6, c[0x0][0x150] ;  /* 0x0000540000067ab9 */ /* 0x000fe20000000800 */
[----:B------:R-:W-:Y:S01]  /*e790*/  IMAD.MOV.U32 R6, RZ, RZ, R19 ;  /* 0x000000ffff067224 */ /* 0x000fe200078e0013 */
[----:B------:R-:W0:Y:S01]  /*e7a0*/  S2R R16, SR_CTAID.Y ;  /* 0x0000000000107919 */ /* 0x000e220000002600 */
[----:B------:R-:W-:-:S04]  /*e7b0*/  IMAD.MOV.U32 R7, RZ, RZ, R22 ;  /* 0x000000ffff077224 */ /* 0x000fc800078e0016 */
[----:B------:R-:W0:Y:S08]  /*e7c0*/  LDC R17, c[0x0][0x144] ;  /* 0x00005100ff117b82 */ /* 0x000e300000000800 */
[----:B------:R-:W0:Y:S08]  /*e7d0*/  LDC R10, c[0x0][0x630] ;  /* 0x00018c00ff0a7b82 */ /* 0x000e300000000800 */
[----:B------:R-:W0:Y:S01]  /*e7e0*/  LDC.64 R12, c[0x0][0x620] ;  /* 0x00018800ff0c7b82 */ /* 0x000e220000000a00 */
[----:B---3--:R-:W-:-:S04]  /*e7f0*/  ISETP.NE.U32.AND P0, PT, R8, RZ, PT ;  /* 0x000000ff0800720c */ /* 0x008fc80003f05070 */
[----:B------:R-:W-:Y:S02]  /*e800*/  ISETP.NE.AND.EX P0, PT, R9, RZ, PT, P0 ;  /* 0x000000ff0900720c */ /* 0x000fe40003f05300 */
[----:B--2---:R-:W-:-:S05]  /*e810*/  I2FP.F32.U32 R0, R14 ;  /* 0x0000000e00007245 */ /* 0x004fca0000201000 */
[----:B------:R-:W-:-:S04]  /*e820*/  FMUL R0, R0, UR6 ;  /* 0x0000000600007c20 */ /* 0x000fc80008400000 */
[----:B------:R2:W3:Y:S02]  /*e830*/  F2I.U32.TRUNC.NTZ R15, R0 ;  /* 0x00000000000f7305 */ /* 0x0004e4000020f000 */
[----:B------:R-:W-:Y:S05]  /*e840*/  @!P0 BRA `(.L_x_295) ;  /* 0x0000000000288947 */ /* 0x000fea0003800000 */
[----:B--2---:R-:W2:Y:S02]  /*e850*/  LDC R0, c[0x0][0x634] ;  /* 0x00018d00ff007b82 */ /* 0x004ea40000000800 */
[----:B--2---:R-:W-:-:S05]  /*e860*/  IADD3 R7, P0, R19, R0, RZ ;  /* 0x0000000013077210 */ /* 0x004fca0007f1e0ff */
[----:B------:R-:W-:-:S04]  /*e870*/  IMAD.X R11, RZ, RZ, R22, P0 ;  /* 0x000000ffff0b7224 */ /* 0x000fc800000e0616 */
[----:B0-----:R-:W-:-:S04]  /*e880*/  IMAD.WIDE.U32 R2, R11, R8, RZ ;  /* 0x000000080b027225 */ /* 0x001fc800078e00ff */
[----:B------:R-:W-:-:S04]  /*e890*/  IMAD.WIDE.U32 R4, P0, R7, R9, R2 ;  /* 0x0000000907047225 */ /* 0x000fc80007800002 */
[----:B------:R-:W-:-:S04]  /*e8a0*/  IMAD.WIDE.U32 R2, R7, R8, RZ ;  /* 0x0000000807027225 */ /* 0x000fc800078e00ff */
[----:B------:R-:W-:Y:S01]  /*e8b0*/  IMAD.X R7, RZ, RZ, RZ, P0 ;  /* 0x000000ffff077224 */ /* 0x000fe200000e06ff */
[----:B------:R-:W-:Y:S01]  /*e8c0*/  IADD3 RZ, P0, R3, R4, RZ ;  /* 0x0000000403ff7210 */ /* 0x000fe20007f1e0ff */
[----:B------:R-:W-:-:S04]  /*e8d0*/  IMAD.MOV.U32 R6, RZ, RZ, R5 ;  /* 0x000000ffff067224 */ /* 0x000fc800078e0005 */
[----:B------:R-:W-:-:S08]  /*e8e0*/  IMAD.WIDE.U32.X R6, R11, R9, R6, P0 ;  /* 0x000000090b067225 */ /* 0x000fd000000e0406 */
.L_x_295:
[-CC-:B0-----:R-:W-:Y:S01]  /*e8f0*/  SHF.R.U64 R11, R6, R10.reuse, R7.reuse ;  /* 0x0000000a060b7219 */ /* 0x181fe20000001207 */
[----:B------:R-:W0:Y:S01]  /*e900*/  LDC.64 R20, c[0x0][0x640] ;  /* 0x00019000ff147b82 */ /* 0x000e220000000a00 */
[----:B--2---:R-:W-:Y:S01]  /*e910*/  SHF.R.U32.HI R0, RZ, R10, R7 ;  /* 0x0000000aff007219 */ /* 0x004fe20000011607 */
[----:B------:R-:W-:Y:S01]  /*e920*/  IMAD.MOV.U32 R2, RZ, RZ, R19 ;  /* 0x000000ffff027224 */ /* 0x000fe200078e0013 */
[----:B------:R-:W-:Y:S01]  /*e930*/  IADD3 R5, P0, RZ, -R11, RZ ;  /* 0x8000000bff057210 */ /* 0x000fe20007f1e0ff */
[----:B---3--:R-:W-:Y:S01]  /*e940*/  IMAD.MOV R15, RZ, RZ, -R15 ;  /* 0x000000ffff0f7224 */ /* 0x008fe200078e0a0f */
[----:B------:R-:W-:Y:S01]  /*e950*/  ULDC UR6, c[0x0][0x154] ;  /* 0x0000550000067ab9 */ /* 0x000fe20000000800 */
[----:B------:R-:W-:Y:S02]  /*e960*/  IMAD.MOV.U32 R7, RZ, RZ, 0x1 ;  /* 0x00000001ff077424 */ /* 0x000fe400078e00ff */
[----:B------:R-:W2:Y:S01]  /*e970*/  LDC R4, c[0x0][0x618] ;  /* 0x00018600ff047b82 */ /* 0x000ea20000000800 */
[----:B------:R-:W-:-:S02]  /*e980*/  IMAD.X R3, RZ, RZ, ~R0, P0 ;  /* 0x000000ffff037224 */ /* 0x000fc400000e0e00 */
[----:B------:R-:W-:Y:S02]  /*e990*/  IMAD R17, R17, R15, R14 ;  /* 0x0000000f11117224 */ /* 0x000fe400078e020e */
[-C--:B------:R-:W-:Y:S02]  /*e9a0*/  IMAD R0, R3, R12.reuse, RZ ;  /* 0x0000000c03007224 */ /* 0x080fe400078e02ff */
[----:B------:R-:W-:Y:S01]  /*e9b0*/  IMAD.MOV.U32 R3, RZ, RZ, R22 ;  /* 0x000000ffff037224 */ /* 0x000fe200078e0016 */
[----:B------:R-:W3:Y:S01]  /*e9c0*/  LDC R6, c[0x0][0x608] ;  /* 0x00018200ff067b82 */ /* 0x000ee20000000800 */
[----:B------:R-:W-:-:S04]  /*e9d0*/  IMAD.WIDE.U32 R2, R5, R12, R2 ;  /* 0x0000000c05027225 */ /* 0x000fc800078e0002 */
[----:B------:R-:W-:-:S03]  /*e9e0*/  IMAD R5, R5, R13, R0 ;  /* 0x0000000d05057224 */ /* 0x000fc600078e0200 */
[----:B------:R-:W5:Y:S01]  /*e9f0*/  LDC R18, c[0x0][0x658] ;  /* 0x00019600ff127b82 */ /* 0x000f620000000800 */
[----:B------:R-:W-:Y:S01]  /*ea00*/  I2FP.F32.U32 R0, R16 ;  /* 0x0000001000007245 */ /* 0x000fe20000201000 */
[----:B------:R-:W-:Y:S01]  /*ea10*/  IMAD.IADD R3, R3, 0x1, R5 ;  /* 0x0000000103037824 */ /* 0x000fe200078e0205 */
[----:B0-----:R-:W-:Y:S01]  /*ea20*/  ISETP.NE.U32.AND P0, PT, R20, RZ, PT ;  /* 0x000000ff1400720c */ /* 0x001fe20003f05070 */
[----:B------:R-:W-:Y:S02]  /*ea30*/  IMAD.MOV.U32 R5, RZ, RZ, -0x1 ;  /* 0xffffffffff057424 */ /* 0x000fe400078e00ff */
[----:B------:R-:W-:Y:S02]  /*ea40*/  FMUL R0, R0, UR6 ;  /* 0x0000000600007c20 */ /* 0x000fe40008400000 */
[----:B------:R-:W0:Y:S01]  /*ea50*/  LDC R15, c[0x0][0x148] ;  /* 0x00005200ff0f7b82 */ /* 0x000e220000000800 */
[----:B--2---:R-:W-:Y:S01]  /*ea60*/  SHF.R.U64 R10, R2, R4, R3 ;  /* 0x00000004020a7219 */ /* 0x004fe20000001203 */
[----:B------:R2:W0:Y:S01]  /*ea70*/  F2I.U32.TRUNC.NTZ R13, R0 ;  /* 0x00000000000d7305 */ /* 0x000422000020f000 */
[----:B------:R-:W-:-:S02]  /*ea80*/  ISETP.NE.AND.EX P0, PT, R21, RZ, PT, P0 ;  /* 0x000000ff1500720c */ /* 0x000fc40003f05300 */
[----:B------:R-:W-:-:S03]  /*ea90*/  SHF.R.U32.HI R3, RZ, R4, R3 ;  /* 0x00000004ff037219 */ /* 0x000fc60000011603 */
[----:B------:R-:W0:Y:S01]  /*eaa0*/  LDC R14, c[0x0][0x600] ;  /* 0x00018000ff0e7b82 */ /* 0x000e220000000800 */
[-CC-:B---3--:R-:W-:Y:S02]  /*eab0*/  SHF.R.U64 R8, R10, R6.reuse, R3.reuse ;  /* 0x000000060a087219 */ /* 0x188fe40000001203 */
[----:B------:R-:W-:-:S05]  /*eac0*/  SHF.R.U32.HI R3, RZ, R6, R3 ;  /* 0x00000006ff037219 */ /* 0x000fca0000011603 */
[----:B------:R-:W3:Y:S01]  /*ead0*/  LDC R22, c[0x0][0x648] ;  /* 0x00019200ff167b82 */ /* 0x000ee20000000800 */
[-CC-:B-----5:R-:W-:Y:S02]  /*eae0*/  SHF.R.U64 R12, R8, R18.reuse, R3.reuse ;  /* 0x00000012080c7219 */ /* 0x1a0fe40000001203 */
[-C--:B------:R-:W-:Y:S02]  /*eaf0*/  SHF.L.U32 R5, R5, R18.reuse, RZ ;  /* 0x0000001205057219 */ /* 0x080fe400000006ff */
[-C--:B------:R-:W-:Y:S01]  /*eb00*/  SHF.R.U32.HI R3, RZ, R18.reuse, R3 ;  /* 0x00000012ff037219 */ /* 0x080fe20000011603 */
[----:B------:R-:W-:Y:S01]  /*eb10*/  IMAD.MOV.U32 R2, RZ, RZ, R12 ;  /* 0x000000ffff027224 */ /* 0x000fe200078e000c */
[----:B------:R-:W-:Y:S01]  /*eb20*/  SHF.L.U32 R18, R7, R18, RZ ;  /* 0x0000001207127219 */ /* 0x000fe200000006ff */
[----:B------:R-:W0:Y:S01]  /*eb30*/  LDC R23, c[0x0][0x638] ;  /* 0x00018e00ff177b82 */ /* 0x000e220000000800 */
[----:B------:R-:W-:-:S07]  /*eb40*/  LOP3.LUT R19, RZ, R5, RZ, 0x33, !PT ;  /* 0x00000005ff137212 */ /* 0x000fce00078e33ff */
[----:B-1--4-:R-:W1:Y:S01]  /*eb50*/  LDC R24, c[0x0][0x610] ;  /* 0x00018400ff187b82 */ /* 0x012e620000000800 */
[----:B--2---:R-:W-:Y:S05]  /*eb60*/  @!P0 BRA `(.L_x_296) ;  /* 0x0000000000288947 */ /* 0x004fea0003800000 */
        /* <DEDUP_REMOVED lines=10> */
.L_x_296:
[----:B---3--:R-:W-:Y:S01]  /*ec10*/  SHF.R.U64 R0, R2, R22, R3 ;  /* 0x0000001602007219 */ /* 0x008fe20000001203 */
[----:B0-----:R-:W-:Y:S01]  /*ec20*/  VIADD R7, R14, 0xffffffff ;  /* 0xffffffff0e077836 */ /* 0x001fe20000000000 */
[----:B------:R-:W-:Y:S01]  /*ec30*/  LOP3.LUT R5, R8, R19, RZ, 0xc0, !PT ;  /* 0x0000001308057212 */ /* 0x000fe200078ec0ff */
[----:B------:R-:W-:Y:S02]  /*ec40*/  IMAD.MOV R13, RZ, RZ, -R13 ;  /* 0x000000ffff0d7224 */ /* 0x000fe400078e0a0d */
[----:B------:R-:W-:Y:S02]  /*ec50*/  IMAD.MOV R3, RZ, RZ, -R0 ;  /* 0x000000ffff037224 */ /* 0x000fe400078e0a00 */
[----:B------:R-:W-:Y:S01]  /*ec60*/  IMAD R2, R18, R0, R5 ;  /* 0x0000000012027224 */ /* 0x000fe200078e0205 */
[----:B------:R-:W-:Y:S01]  /*ec70*/  LOP3.LUT R5, R10, R7, RZ, 0xc0, !PT ;  /* 0x000000070a057212 */ /* 0x000fe200078ec0ff */
[----:B------:R-:W-:Y:S02]  /*ec80*/  @P2 IMAD R17, R15, R13, R16 ;  /* 0x0000000d0f112224 */ /* 0x000fe400078e0210 */
[----:B------:R-:W-:-:S02]  /*ec90*/  IMAD R0, R3, R23, R12 ;  /* 0x0000001703007224 */ /* 0x000fc400078e020c */
[----:B------:R-:W-:Y:S02]  /*eca0*/  IMAD.MOV.U32 R4, RZ, RZ, 0x1 ;  /* 0x00000001ff047424 */ /* 0x000fe400078e00ff */
[----:B-1----:R-:W-:Y:S02]  /*ecb0*/  IMAD R2, R2, R24, R17 ;  /* 0x0000001802027224 */ /* 0x002fe400078e0211 */
[----:B------:R-:W-:Y:S01]  /*ecc0*/  IMAD R3, R0, R14, R5 ;  /* 0x0000000e00037224 */ /* 0x000fe200078e0205 */
[----:B------:R-:W-:-:S04]  /*ecd0*/  PRMT R0, R4, 0x7610, R0 ;  /* 0x0000761004007816 */ /* 0x000fc80000000000 */
[----:B------:R-:W-:Y:S02]  /*ece0*/  SEL R4, R3, R2, !P2 ;  /* 0x0000000203047207 */ /* 0x000fe40005000000 */
[----:B------:R-:W-:-:S03]  /*ecf0*/  SEL R2, R2, R3, !P2 ;  /* 0x0000000302027207 */ /* 0x000fc60005000000 */
[----:B------:R2:W-:Y:S04]  /*ed00*/  STL [R1+0x84], R4 ;  /* 0x0000840401007387 */ /* 0x0005e80000100800 */
[----:B------:R2:W-:Y:S04]  /*ed10*/  STL [R1+0x74], R11 ;  /* 0x0000740b01007387 */ /* 0x0005e80000100800 */
[----:B------:R2:W-:Y:S02]  /*ed20*/  STL [R1+0x80], R2 ;  /* 0x0000800201007387 */ /* 0x0005e40000100800 */
.L_x_294:
[----:B------:R-:W-:Y:S01]  /*ed30*/  LOP3.LUT P0, RZ, R0, 0xff, RZ, 0xc0, !PT ;  /* 0x000000ff00ff7812 */ /* 0x000fe2000780c0ff */
[----:B------:R-:W-:-:S12]  /*ed40*/  ULOP3.LUT UR29, UR29, 0x1, URZ, 0x3c, !UPT ;  /* 0x000000011d1d7892 */ /* 0x000fd8000f8e3c3f */
[----:B------:R-:W-:Y:S05]  /*ed50*/  @P0 BRA `(.L_x_297) ;  /* 0xffffff2400ec0947 */ /* 0x000fea000383ffff */
[----:B------:R-:W-:Y:S05]  /*ed60*/  EXIT ;  /* 0x000000000000794d */ /* 0x000fea0003800000 */
.L_x_13:
[----:B------:R-:W-:-:S08]  /*ed70*/  ISETP.NE.AND P0, PT, RZ, UR6, PT ;  /* 0x00000006ff007c0c */ /* 0x000fd0000bf05270 */
[----:B0123--:R-:W0:-:S00]  /*ed80*/  USETMAXREG.DEALLOC.CTAPOOL 0x28 ;  /* 0x00000028000079c8 */ /* 0x00fe0000080e0500 */
[----:B------:R-:W-:Y:S05]  /*ed90*/  @P0 EXIT ;  /* 0x000000000000094d */ /* 0x000fea0003800000 */
[----:B0-----:R-:W-:Y:S01]  /*eda0*/  LOP3.LUT P0, RZ, R0, 0xff, RZ, 0xc0, !PT ;  /* 0x000000ff00ff7812 */ /* 0x001fe2000780c0ff */
[----:B------:R-:W-:Y:S02]  /*edb0*/  IMAD.MOV.U32 R0, RZ, RZ, 0x1 ;  /* 0x00000001ff007424 */ /* 0x000fe400078e00ff */
[----:B------:R-:W-:-:S10]  /*edc0*/  IMAD.MOV.U32 R8, RZ, RZ, RZ ;  /* 0x000000ffff087224 */ /* 0x000fd400078e00ff */
[----:B------:R-:W-:Y:S05]  /*edd0*/  @!P0 BRA `(.L_x_298) ;  /* 0x0000000c00408947 */ /* 0x000fea0003800000 */
[----:B------:R-:W-:Y:S01]  /*ede0*/  LOP3.LUT P0, RZ, R2, 0x1f, RZ, 0xc0, !PT ;  /* 0x0000001f02ff7812 */ /* 0x000fe2000780c0ff */
[----:B------:R-:W-:Y:S01]  /*edf0*/  ULDC UR5, c[0x0][0x658] ;  /* 0x0001960000057ab9 */ /* 0x000fe20000000800 */
[----:B------:R-:W-:Y:S01]  /*ee00*/  UMOV UR6, 0xffffffff ;  /* 0xffffffff00067882 */ /* 0x000fe20000000000 */
[----:B------:R-:W-:Y:S01]  /*ee10*/  BSSY B0, `(.L_x_298) ;  /* 0x00000cc000007945 */ /* 0x000fe20003800000 */
[----:B------:R-:W-:Y:S01]  /*ee20*/  USHF.L.U32 UR6, UR6, UR5, URZ ;  /* 0x0000000506067299 */ /* 0x000fe2000800063f */
[C---:B------:R-:W-:Y:S01]  /*ee30*/  ISETP.NE.AND P3, PT, R3.reuse, RZ, PT ;  /* 0x000000ff0300720c */ /* 0x040fe20003f65270 */
[----:B------:R-:W-:Y:S01]  /*ee40*/  IMAD.MOV.U32 R9, RZ, RZ, 0x1 ;  /* 0x00000001ff097424 */ /* 0x000fe200078e00ff */
[----:B------:R-:W-:Y:S01]  /*ee50*/  ISETP.NE.OR P0, PT, R3, RZ, !P0 ;  /* 0x000000ff0300720c */ /* 0x000fe20004705670 */
[----:B------:R-:W-:Y:S01]  /*ee60*/  IMAD.MOV.U32 R0, RZ, RZ, 0x1 ;  /* 0x00000001ff007424 */ /* 0x000fe200078e00ff */
[----:B------:R-:W-:Y:S01]  /*ee70*/  ULDC UR4, c[0x0][0x600] ;  /* 0x0001800000047ab9 */ /* 0x000fe20000000800 */
[----:B------:R-:W-:Y:S01]  /*ee80*/  IMAD.MOV.U32 R8, RZ, RZ, RZ ;  /* 0x000000ffff087224 */ /* 0x000fe200078e00ff */
[----:B------:R-:W-:Y:S01]  /*ee90*/  UMOV UR7, 0x1 ;  /* 0x0000000100077882 */ /* 0x000fe20000000000 */
[----:B------:R-:W-:-:S02]  /*eea0*/  UIADD3 UR26, UR14, 0x1, URZ ;  /* 0x000000010e1a7890 */ /* 0x000fc4000fffe03f */
[----:B------:R-:W-:Y:S02]  /*eeb0*/  ULOP3.LUT UR27, UR13, 0x2, URZ, 0xfc, !UPT ;  /* 0x000000020d1b7892 */ /* 0x000fe4000f8efc3f */
[----:B------:R-:W-:Y:S02]  /*eec0*/  UIADD3 UR18, UR4, -0x1, URZ ;  /* 0xffffffff04127890 */ /* 0x000fe4000fffe03f */
[----:B------:R-:W-:Y:S02]  /*eed0*/  USHF.L.U32 UR22, UR7, UR5, URZ ;  /* 0x0000000507167299 */ /* 0x000fe4000800063f */
[----:B------:R-:W-:Y:S01]  /*eee0*/  ULOP3.LUT UR19, URZ, UR6, URZ, 0x33, !UPT ;  /* 0x000000063f137292 */ /* 0x000fe2000f8e333f */
[----:B------:R-:W-:-:S11]  /*eef0*/  ULDC.64 UR24, c[0x0][0x198] ;  /* 0x0000660000187ab9 */ /* 0x000fd60000000a00 */
.L_x_310:
[----:B------:R-:W-:-:S03]  /*ef00*/  UMOV UR4, 0xffffffff ;  /* 0xffffffff00047882 */ /* 0x000fc60000000000 */
[----:B01----:R-:W-:Y:S05]  /*ef10*/  BRA.DIV UR4, `(.L_x_299) ;  /* 0x0000000e04f87947 */ /* 0x003fea000b800000 */
[----:B------:R-:W-:-:S13]  /*ef20*/  ELECT P1, URZ, PT ;  /* 0x00000000003f782f */ /* 0x000fda0003820000 */
.L_x_322:
[----:B------:R-:W0:Y:S01]  /*ef30*/  LDC R2, c[0x0][0x28c] ;  /* 0x0000a300ff027b82 */ /* 0x000e220000000800 */
[----:B------:R-:W-:Y:S01]  /*ef40*/  BSSY B1, `(.L_x_300) ;  /* 0x000003b000017945 */ /* 0x000fe20003800000 */
[----:B0-----:R-:W-:-:S13]  /*ef50*/  ISETP.LT.OR P1, PT, R2, 0x1, !P1 ;  /* 0x000000010200780c */ /* 0x001fda0004f21670 */
[----:B------:R-:W-:Y:S05]  /*ef60*/  @P1 BRA `(.L_x_301) ;  /* 0x0000000000e01947 */ /* 0x000fea0003800000 */
[----:B------:R-:W2:Y:S04]  /*ef70*/  LDL.LU R4, [R1+0x84] ;  /* 0x0000840001047983 */ /* 0x000ea80000300800 */
[----:B------:R-:W3:Y:S01]  /*ef80*/  LDL.LU R3, [R1+0x80] ;  /* 0x0000800001037983 */ /* 0x000ee20000300800 */
[----:B------:R-:W-:Y:S02]  /*ef90*/  IMAD.MOV.U32 R12, RZ, RZ, RZ ;  /* 0x000000ffff0c7224 */ /* 0x000fe400078e00ff */
[----:B------:R-:W-:Y:S02]  /*efa0*/  IMAD.U32 R13, RZ, RZ, UR26 ;  /* 0x0000001aff0d7e24 */ /* 0x000fe4000f8e00ff */
[----:B------:R-:W-:Y:S02]  /*efb0*/  IMAD.MOV.U32 R2, RZ, RZ, R0 ;  /* 0x000000ffff027224 */ /* 0x000fe400078e0000 */
[----:B--2---:R-:W-:-:S02]  /*efc0*/  IMAD.SHL.U32 R6, R4, 0x100, RZ ;  /* 0x0000010004067824 */ /* 0x004fc400078e00ff */
[----:B---3--:R-:W-:Y:S02]  /*efd0*/  IMAD.SHL.U32 R7, R3, 0x40, RZ ;  /* 0x0000004003077824 */ /* 0x008fe400078e00ff */
[----:B------:R-:W-:-:S07]  /*efe0*/  IMAD.MOV.U32 R3, RZ, RZ, R8 ;  /* 0x000000ffff037224 */ /* 0x000fce00078e0008 */
.L_x_305:
[----:B------:R-:W0:Y:S01]  /*eff0*/  S2R R5, SR_CgaCtaId ;  /* 0x0000000000057919 */ /* 0x000e220000008800 */
[----:B------:R-:W-:-:S04]  /*f000*/  MOV R4, 0x400 ;  /* 0x0000040000047802 */ /* 0x000fc80000000f00 */
[----:B0-----:R-:W-:Y:S02]  /*f010*/  LEA R10, R5, R4, 0x18 ;  /* 0x00000004050a7211 */ /* 0x001fe400078ec0ff */
[----:B------:R-:W-:Y:S01]  /*f020*/  SHF.L.U32 R4, R2, 0x1f, RZ ;  /* 0x0000001f02047819 */ /* 0x000fe200000006ff */
[----:B------:R-:W0:Y:S02]  /*f030*/  @!P3 LDC R5, c[0x0][0x500] ;  /* 0x00014000ff05bb82 */ /* 0x000e240000000800 */
[----:B------:R-:W-:-:S04]  /*f040*/  IMAD R11, R3, 0x8, R10 ;  /* 0x00000008030b7824 */ /* 0x000fc800078e020a */
[----:B------:R-:W1:Y:S02]  /*f050*/  SYNCS.PHASECHK.TRANS64.TRYWAIT P1, [R11+URZ+0x18], R4 ;  /* 0x000018040b0075a7 */ /* 0x000e64000802017f */
[----:B-1----:R-:W-:Y:S05]  /*f060*/  @!P1 BRA `(.L_x_302) ;  /* 0x0000000c00c49947 */ /* 0x002fea0003800000 */
.L_x_323:
[----:B------:R-:W-:Y:S01]  /*f070*/  UPRMT UR4, UR27, 0x9910, URZ ;  /* 0x000099101b047896 */ /* 0x000fe2000800003f */
[----:B0-----:R0:W-:Y:S03]  /*f080*/  @!P3 SYNCS.ARRIVE.TRANS64 RZ, [R11+URZ], R5 ;  /* 0x000000050bffb9a7 */ /* 0x0011e6000800003f */
[----:B------:R-:W-:-:S06]  /*f090*/  UISETP.NE.AND UP0, UPT, UR4, 0x2, UPT ;  /* 0x000000020400788c */ /* 0x000fcc000bf05270 */
[----:B------:R-:W-:-:S13]  /*f0a0*/  PLOP3.LUT P1, PT, PT, PT, UP0, 0x80, 0x0 ;  /* 0x000000000000781c */ /* 0x000fda0003f2f008 */
[----:B0-----:R-:W-:Y:S05]  /*f0b0*/  @P1 BRA `(.L_x_303) ;  /* 0x0000000000041947 */ /* 0x001fea0003800000 */
[----:B------:R-:W-:Y:S01]  /*f0c0*/  BPT.TRAP 0x1 ;  /* 0x000000040000795c */ /* 0x000fe20000300000 */
.L_x_303:
[----:B------:R-:W-:Y:S05]  /*f0d0*/  @P0 BRA `(.L_x_304) ;  /* 0x0000000000040947 */ /* 0x000fea0003800000 */
[----:B------:R-:W-:Y:S01]  /*f0e0*/  BPT.TRAP 0x1 ;  /* 0x000000040000795c */ /* 0x000fe20000300000 */
.L_x_304:
[----:B------:R-:W2:Y:S01]  /*f0f0*/  LDL R5, [R1+0x74] ;  /* 0x0000740001057983 */ /* 0x000ea20000100800 */
[--C-:B-1----:R-:W-:Y:S01]  /*f100*/  IMAD R4, R3, 0x1000, R10.reuse ;  /* 0x0000100003047824 */ /* 0x102fe200078e020a */
[----:B------:R-:W-:Y:S01]  /*f110*/  R2UR UR9, R11 ;  /* 0x000000000b0972ca */ /* 0x000fe200000e0000 */
[----:B------:R-:W-:Y:S01]  /*f120*/  IMAD R10, R3, 0x4000, R10 ;  /* 0x00004000030a7824 */ /* 0x000fe200078e020a */
[----:B------:R-:W-:Y:S01]  /*f130*/  UIADD3 UR4, UP0, UR24, 0xf0, URZ ;  /* 0x000000f018047890 */ /* 0x000fe2000ff1e03f */
[----:B------:R-:W-:Y:S01]  /*f140*/  VIADD R13, R13, 0xffffffff ;  /* 0xffffffff0d0d7836 */ /* 0x000fe20000000000 */
[----:B------:R-:W-:Y:S01]  /*f150*/  R2UR UR5, R4 ;  /* 0x00000000040572ca */ /* 0x000fe200000e0000 */
[----:B------:R-:W-:Y:S01]  /*f160*/  UIADD3 UR28, UP1, UR24, 0x1f0, URZ ;  /* 0x000001f0181c7890 */ /* 0x000fe2000ff3e03f */
[----:B------:R-:W-:Y:S01]  /*f170*/  R2UR UR8, R10 ;  /* 0x000000000a0872ca */ /* 0x000fe200000e0000 */
[----:B------:R-:W-:Y:S01]  /*f180*/  VIADD R3, R3, 0x1 ;  /* 0x0000000103037836 */ /* 0x000fe20000000000 */
[----:B------:R-:W-:Y:S01]  /*f190*/  R2UR UR11, R7 ;  /* 0x00000000070b72ca */ /* 0x000fe200000e0000 */
[----:B------:R-:W-:Y:S01]  /*f1a0*/  UIADD3.X UR29, URZ, UR25, URZ, UP1, !UPT ;  /* 0x000000193f1d7290 */ /* 0x000fe20008ffe43f */
[----:B------:R-:W-:Y:S01]  /*f1b0*/  R2UR UR10, R12 ;  /* 0x000000000c0a72ca */ /* 0x000fe200000e0000 */
[----:B------:R-:W-:Y:S01]  /*f1c0*/  UMOV UR6, 0x0 ;  /* 0x0000000000067882 */ /* 0x000fe20000000000 */
[----:B------:R-:W-:Y:S01]  /*f1d0*/  R2UR UR23, R6 ;  /* 0x00000000061772ca */ /* 0x000fe200000e0000 */
[----:B------:R-:W-:Y:S01]  /*f1e0*/  UMOV UR7, 0x10000000 ;  /* 0x1000000000077882 */ /* 0x000fe20000000000 */
[----:B------:R-:W-:Y:S01]  /*f1f0*/  ISETP.GT.AND P4, PT, R13, 0x1, PT ;  /* 0x000000010d00780c */ /* 0x000fe20003f84270 */
[----:B------:R-:W-:Y:S01]  /*f200*/  VIADD R12, R12, 0x40 ;  /* 0x000000400c0c7836 */ /* 0x000fe20000000000 */
[----:B------:R-:W-:Y:S01]  /*f210*/  ISETP.NE.AND P1, PT, R3, 0x3, PT ;  /* 0x000000030300780c */ /* 0x000fe20003f25270 */
[----:B------:R-:W-:-:S02]  /*f220*/  UIADD3 UR16, UR5, 0x100, URZ ;  /* 0x0000010005107890 */ /* 0x000fc4000fffe03f */
[----:B------:R-:W-:Y:S01]  /*f230*/  UIADD3.X UR5, URZ, UR25, URZ, UP0, !UPT ;  /* 0x000000193f057290 */ /* 0x000fe200087fe43f */
[----:B------:R-:W-:Y:S01]  /*f240*/  SEL R3, R3, RZ, P1 ;  /* 0x000000ff03037207 */ /* 0x000fe20000800000 */
[----:B------:R-:W-:-:S03]  /*f250*/  UIADD3 UR17, UR8, 0x3100, URZ ;  /* 0x0000310008117890 */ /* 0x000fc6000fffe03f */
[----:B------:R-:W-:Y:S01]  /*f260*/  UMOV UR8, UR16 ;  /* 0x0000001000087c82 */ /* 0x000fe20008000000 */
[----:B--2---:R-:W-:Y:S02]  /*f270*/  R2UR UR12, R5 ;  /* 0x00000000050c72ca */ /* 0x004fe400000e0000 */
[----:B------:R-:W-:-:S04]  /*f280*/  SEL R5, RZ, 0x1, P1 ;  /* 0x00000001ff057807 */ /* 0x000fc80000800000 */
[----:B------:R-:W-:-:S07]  /*f290*/  LOP3.LUT R2, R2, R5, RZ, 0x3c, !PT ;  /* 0x0000000502027212 */ /* 0x000fce00078e3cff */
[----:B------:R0:W-:Y:S02]  /*f2a0*/  UTMALDG.3D [UR8], [UR4], desc[UR6] ;  /* 0x00000608040075b4 */ /* 0x0001e40008011000 */
[----:B0-----:R-:W-:Y:S01]  /*f2b0*/  UMOV UR8, UR17 ;  /* 0x0000001100087c82 */ /* 0x001fe20008000000 */
[----:B------:R-:W-:Y:S02]  /*f2c0*/  UMOV UR11, UR23 ;  /* 0x00000017000b7c82 */ /* 0x000fe40008000000 */
[----:B------:R0:W-:Y:S02]  /*f2d0*/  UTMALDG.3D [UR8], [UR28], desc[UR6] ;  /* 0x000006081c0075b4 */ /* 0x0001e40008011000 */
[----:B0-----:R-:W-:Y:S05]  /*f2e0*/  @P4 BRA `(.L_x_305) ;  /* 0xfffffffc00404947 */ /* 0x001fea000383ffff */
.L_x_301:
[----:B------:R-:W-:Y:S05]  /*f2f0*/  BSYNC B1 ;  /* 0x0000000000017941 */ /* 0x000fea0003800000 */
.L_x_300:
[----:B------:R-:W2:Y:S01]  /*f300*/  LDL.LU R15, [R1+0x78] ;  /* 0x00007800010f7983 */ /* 0x000ea20000300800 */
[----:B------:R-:W-:Y:S01]  /*f310*/  LOP3.LUT P5, RZ, R9, 0xff, RZ, 0xc0, !PT ;  /* 0x000000ff09ff7812 */ /* 0x000fe200078ac0ff */
[----:B------:R-:W-:Y:S01]  /*f320*/  VIADD R8, R8, UR14 ;  /* 0x0000000e08087c36 */ /* 0x000fe20008000000 */
[----:B------:R-:W-:Y:S01]  /*f330*/  UISETP.GE.U32.AND UP0, UPT, UR14, 0x3, UPT ;  /* 0x000000030e00788c */ /* 0x000fe2000bf06070 */
[----:B------:R-:W3:Y:S01]  /*f340*/  LDL.LU R14, [R1+0x7c] ;  /* 0x00007c00010e7983 */ /* 0x000ee20000300800 */
[----:B------:R-:W-:Y:S01]  /*f350*/  IMAD.U32 R5, RZ, RZ, UR14 ;  /* 0x0000000eff057e24 */ /* 0x000fe2000f8e00ff */
[----:B------:R-:W-:Y:S01]  /*f360*/  ULDC.64 UR4, c[0x0][0x650] ;  /* 0x0001940000047ab9 */ /* 0x000fe20000000a00 */
[----:B------:R-:W-:Y:S01]  /*f370*/  ISETP.GT.U32.AND P1, PT, R8, 0x2, PT ;  /* 0x000000020800780c */ /* 0x000fe20003f24070 */
[----:B------:R-:W-:Y:S01]  /*f380*/  BSSY B1, `(.L_x_306) ;  /* 0x0000072000017945 */ /* 0x000fe20003800000 */
[----:B------:R-:W-:Y:S02]  /*f390*/  PLOP3.LUT P4, PT, PT, PT, UP0, 0x80, 0x0 ;  /* 0x000000000000781c */ /* 0x000fe40003f8f008 */
[----:B------:R-:W-:-:S02]  /*f3a0*/  ISETP.LT.U32.AND P1, PT, R5, 0x3, P1 ;  /* 0x000000030500780c */ /* 0x000fc40000f21070 */
[----:B------:R-:W-:Y:S01]  /*f3b0*/  PRMT R9, RZ, 0x7610, R9 ;  /* 0x00007610ff097816 */ /* 0x000fe20000000009 */
[----:B------:R-:W0:Y:S01]  /*f3c0*/  @P5 S2R R3, SR_CgaCtaId ;  /* 0x0000000000035919 */ /* 0x000e220000008800 */
[----:B------:R-:W-:-:S04]  /*f3d0*/  @P5 MOV R2, 0x400 ;  /* 0x0000040000025802 */ /* 0x000fc80000000f00 */
[----:B0-----:R-:W-:Y:S01]  /*f3e0*/  @P5 LEA R4, R3, R2, 0x18 ;  /* 0x0000000203045211 */ /* 0x001fe200078ec0ff */
[----:B------:R-:W-:-:S03]  /*f3f0*/  IMAD.WIDE.U32 R2, R8, -0x55555555, RZ ;  /* 0xaaaaaaab08027825 */ /* 0x000fc600078e00ff */
[----:B------:R0:W-:Y:S02]  /*f400*/  @P5 SYNCS.ARRIVE.TRANS64.A1T0 RZ, [R4+URZ+0x68], RZ ;  /* 0x000068ff04ff59a7 */ /* 0x0001e4000810003f */
[----:B------:R-:W-:Y:S02]  /*f410*/  SHF.R.U32.HI R5, RZ, 0x1, R3 ;  /* 0x00000001ff057819 */ /* 0x000fe40000011603 */
[----:B------:R-:W-:Y:S02]  /*f420*/  SEL R3, RZ, 0x1, !P1 ;  /* 0x00000001ff037807 */ /* 0x000fe40004800000 */
[----:B------:R-:W-:Y:S01]  /*f430*/  PRMT R2, RZ, 0x7610, R2 ;  /* 0x00007610ff027816 */ /* 0x000fe20000000002 */
[----:B------:R-:W-:Y:S01]  /*f440*/  IMAD R8, R5, -0x3, R8 ;  /* 0xfffffffd05087824 */ /* 0x000fe200078e0208 */
[----:B------:R-:W-:Y:S01]  /*f450*/  LOP3.LUT R0, R0, R3, RZ, 0x3c, !PT ;  /* 0x0000000300007212 */ /* 0x000fe200078e3cff */
[----:B0-----:R-:W-:Y:S02]  /*f460*/  IMAD.MOV.U32 R4, RZ, RZ, -0x1 ;  /* 0xffffffffff047424 */ /* 0x001fe400078e00ff */
[----:B------:R-:W-:Y:S01]  /*f470*/  IMAD.MOV.U32 R3, RZ, RZ, -0x1 ;  /* 0xffffffffff037424 */ /* 0x000fe200078e00ff */
[----:B------:R-:W-:Y:S01]  /*f480*/  @P4 LOP3.LUT R0, R0, 0x1, R5, 0x78, !PT ;  /* 0x0000000100004812 */ /* 0x000fe200078e7805 */
[----:B------:R-:W-:Y:S01]  /*f490*/  IMAD.MOV.U32 R5, RZ, RZ, -0x1 ;  /* 0xffffffffff057424 */ /* 0x000fe200078e00ff */
[----:B---3--:R-:W-:-:S04]  /*f4a0*/  IADD3 R14, P5, R14, UR20, RZ ;  /* 0x000000140e0e7c10 */ /* 0x008fc8000ffbe0ff */
[----:B--2---:R-:W-:Y:S01]  /*f4b0*/  IADD3.X R15, R15, UR15, RZ, P5, !PT ;  /* 0x0000000f0f0f7c10 */ /* 0x004fe2000affe4ff */
[----:B------:R0:W-:Y:S01]  /*f4c0*/  STL [R1+0x7c], R14 ;  /* 0x00007c0e01007387 */ /* 0x0001e20000100800 */
[----:B------:R-:W-:-:S03]  /*f4d0*/  ISETP.GE.U32.AND P1, PT, R14, UR4, PT ;  /* 0x000000040e007c0c */ /* 0x000fc6000bf26070 */
[----:B------:R0:W-:Y:S01]  /*f4e0*/  STL [R1+0x78], R15 ;  /* 0x0000780f01007387 */ /* 0x0001e20000100800 */
[----:B------:R-:W-:-:S03]  /*f4f0*/  ISETP.GE.U32.AND.EX P1, PT, R15, UR5, PT, P1 ;  /* 0x000000050f007c0c */ /* 0x000fc6000bf26110 */
[----:B------:R0:W-:Y:S04]  /*f500*/  STL [R1+0x80], R5 ;  /* 0x0000800501007387 */ /* 0x0001e80000100800 */
[----:B------:R0:W-:Y:S04]  /*f510*/  STL [R1+0x84], R4 ;  /* 0x0000840401007387 */ /* 0x0001e80000100800 */
[----:B------:R0:W-:Y:S02]  /*f520*/  STL [R1+0x74], R3 ;  /* 0x0000740301007387 */ /* 0x0001e40000100800 */
[----:B------:R-:W-:Y:S05]  /*f530*/  @P1 BRA `(.L_x_307) ;  /* 0x0000000400581947 */ /* 0x000fea0003800000 */
[----:B------:R-:W-:Y:S01]  /*f540*/  ULDC.64 UR4, c[0x0][0x628] ;  /* 0x00018a0000047ab9 */ /* 0x000fe20000000a00 */
[----:B------:R-:W1:Y:S01]  /*f550*/  S2R R12, SR_CTAID.X ;  /* 0x00000000000c7919 */ /* 0x000e620000002500 */
[----:B------:R-:W-:Y:S01]  /*f560*/  ISETP.NE.U32.AND P1, PT, RZ, UR4, PT ;  /* 0x00000004ff007c0c */ /* 0x000fe2000bf25070 */
[----:B------:R-:W-:Y:S01]  /*f570*/  ULDC UR7, c[0x0][0x630] ;  /* 0x00018c0000077ab9 */ /* 0x000fe20000000800 */
[----:B------:R-:W-:Y:S01]  /*f580*/  IMAD.MOV.U32 R2, RZ, RZ, R14 ;  /* 0x000000ffff027224 */ /* 0x000fe200078e000e */
[----:B------:R-:W2:Y:S01]  /*f590*/  S2R R10, SR_CTAID.Y ;  /* 0x00000000000a7919 */ /* 0x000ea20000002600 */
[----:B------:R-:W-:Y:S01]  /*f5a0*/  ISETP.NE.AND.EX P1, PT, RZ, UR5, PT, P1 ;  /* 0x00000005ff007c0c */ /* 0x000fe2000bf25310 */
[----:B0-----:R-:W-:-:S12]  /*f5b0*/  IMAD.MOV.U32 R3, RZ, RZ, R15 ;  /* 0x000000ffff037224 */ /* 0x001fd800078e000f */
[----:B------:R-:W-:Y:S05]  /*f5c0*/  @!P1 BRA `(.L_x_308) ;  /* 0x0000000000289947 */ /* 0x000fea0003800000 */
[----:B------:R-:W-:Y:S02]  /*f5d0*/  ULDC UR6, c[0x0][0x634] ;  /* 0x00018d0000067ab9 */ /* 0x000fe40000000800 */
[----:B------:R-:W-:-:S05]  /*f5e0*/  IADD3 R7, P1, R14, UR6, RZ ;  /* 0x000000060e077c10 */ /* 0x000fca000ff3e0ff */
[----:B------:R-:W-:-:S04]  /*f5f0*/  IMAD.X R11, RZ, RZ, R15, P1 ;  /* 0x000000ffff0b7224 */ /* 0x000fc800008e060f */
[----:B------:R-:W-:-:S04]  /*f600*/  IMAD.WIDE.U32 R4, R11, UR4, RZ ;  /* 0x000000040b047c25 */ /* 0x000fc8000f8e00ff */
[----:B------:R-:W-:-:S04]  /*f610*/  IMAD.WIDE.U32 R4, P1, R7, UR5, R4 ;  /* 0x0000000507047c25 */ /* 0x000fc8000f820004 */
[----:B------:R-:W-:-:S04]  /*f620*/  IMAD.WIDE.U32 R6, R7, UR4, RZ ;  /* 0x0000000407067c25 */ /* 0x000fc8000f8e00ff */
[----:B------:R-:W-:Y:S01]  /*f630*/  IMAD.X R3, RZ, RZ, RZ, P1 ;  /* 0x000000ffff037224 */ /* 0x000fe200008e06ff */
[----:B------:R-:W-:Y:S01]  /*f640*/  IADD3 RZ, P1, R7, R4, RZ ;  /* 0x0000000407ff7210 */ /* 0x000fe20007f3e0ff */
[----:B------:R-:W-:-:S04]  /*f650*/  IMAD.MOV.U32 R2, RZ, RZ, R5 ;  /* 0x000000ffff027224 */ /* 0x000fc800078e0005 */
[----:B------:R-:W-:-:S08]  /*f660*/  IMAD.WIDE.U32.X R2, R11, UR5, R2, P1 ;  /* 0x000000050b027c25 */ /* 0x000fd000088e0402 */
.L_x_308:
[--C-:B------:R-:W-:Y:S01]  /*f670*/  SHF.R.U64 R11, R2, UR7, R3.reuse ;  /* 0x00000007020b7c19 */ /* 0x100fe20008001203 */
[----:B------:R-:W-:Y:S01]  /*f680*/  ULDC.64 UR4, c[0x0][0x620] ;  /* 0x0001880000047ab9 */ /* 0x000fe20000000a00 */
[----:B------:R-:W-:Y:S01]  /*f690*/  SHF.R.U32.HI R2, RZ, UR7, R3 ;  /* 0x00000007ff027c19 */ /* 0x000fe20008011603 */
[----:B------:R-:W-:Y:S01]  /*f6a0*/  IMAD.MOV.U32 R3, RZ, RZ, R15 ;  /* 0x000000ffff037224 */ /* 0x000fe200078e000f */
[----:B------:R-:W-:Y:S01]  /*f6b0*/  IADD3 R5, P1, RZ, -R11, RZ ;  /* 0x8000000bff057210 */ /* 0x000fe20007f3e0ff */
[----:B------:R-:W0:Y:S01]  /*f6c0*/  LDC R7, c[0x0][0x144] ;  /* 0x00005100ff077b82 */ /* 0x000e220000000800 */
[----:B-1----:R-:W-:Y:S01]  /*f6d0*/  I2FP.F32.U32 R6, R12 ;  /* 0x0000000c00067245 */ /* 0x002fe20000201000 */
[----:B------:R-:W-:Y:S01]  /*f6e0*/  ULDC.64 UR8, c[0x0][0x640] ;  /* 0x0001900000087ab9 */ /* 0x000fe20000000a00 */
[----:B------:R-:W-:Y:S01]  /*f6f0*/  ULDC UR6, c[0x0][0x608] ;  /* 0x0001820000067ab9 */ /* 0x000fe20000000800 */
[----:B------:R-:W-:Y:S01]  /*f700*/  IMAD.X R2, RZ, RZ, ~R2, P1 ;  /* 0x000000ffff027224 */ /* 0x000fe200008e0e02 */
[----:B------:R-:W-:-:S03]  /*f710*/  ISETP.NE.U32.AND P1, PT, RZ, UR8, PT ;  /* 0x00000008ff007c0c */ /* 0x000fc6000bf25070 */
[----:B------:R-:W-:Y:S01]  /*f720*/  IMAD R4, R2, UR4, RZ ;  /* 0x0000000402047c24 */ /* 0x000fe2000f8e02ff */
[----:B------:R-:W1:Y:S01]  /*f730*/  LDC R15, c[0x0][0x148] ;  /* 0x00005200ff0f7b82 */ /* 0x000e620000000800 */
[----:B------:R-:W-:Y:S01]  /*f740*/  IMAD.MOV.U32 R2, RZ, RZ, R14 ;  /* 0x000000ffff027224 */ /* 0x000fe200078e000e */
[----:B------:R-:W-:-:S03]  /*f750*/  ISETP.NE.AND.EX P1, PT, RZ, UR9, PT, P1 ;  /* 0x00000009ff007c0c */ /* 0x000fc6000bf25310 */
[----:B------:R-:W-:Y:S01]  /*f760*/  IMAD.WIDE.U32 R2, R5, UR4, R2 ;  /* 0x0000000405027c25 */ /* 0x000fe2000f8e0002 */
[----:B------:R-:W-:-:S03]  /*f770*/  ULDC UR4, c[0x0][0x150] ;  /* 0x0000540000047ab9 */ /* 0x000fc60000000800 */
[----:B------:R-:W-:Y:S01]  /*f780*/  FMUL R6, R6, UR4 ;  /* 0x0000000406067c20 */ /* 0x000fe20008400000 */
[----:B------:R-:W-:Y:S01]  /*f790*/  IMAD R5, R5, UR5, R4 ;  /* 0x0000000505057c24 */ /* 0x000fe2000f8e0204 */
[----:B------:R-:W-:Y:S01]  /*f7a0*/  ULDC UR4, c[0x0][0x618] ;  /* 0x0001860000047ab9 */ /* 0x000fe20000000800 */
[----:B------:R-:W-:Y:S02]  /*f7b0*/  ULDC UR5, c[0x0][0x154] ;  /* 0x0000550000057ab9 */ /* 0x000fe40000000800 */
[----:B------:R-:W-:Y:S01]  /*f7c0*/  IMAD.IADD R3, R3, 0x1, R5 ;  /* 0x0000000103037824 */ /* 0x000fe200078e0205 */
[----:B------:R-:W3:Y:S04]  /*f7d0*/  F2I.U32.TRUNC.NTZ R6, R6 ;  /* 0x0000000600067305 */ /* 0x000ee8000020f000 */
[----:B------:R-:W-:-:S02]  /*f7e0*/  SHF.R.U64 R13, R2, UR4, R3 ;  /* 0x00000004020d7c19 */ /* 0x000fc40008001203 */
[----:B--2---:R-:W-:-:S05]  /*f7f0*/  I2FP.F32.U32 R2, R10 ;  /* 0x0000000a00027245 */ /* 0x004fca0000201000 */
[----:B------:R-:W-:Y:S01]  /*f800*/  FMUL R4, R2, UR5 ;  /* 0x0000000502047c20 */ /* 0x000fe20008400000 */
[----:B------:R-:W-:Y:S01]  /*f810*/  SHF.R.U32.HI R2, RZ, UR4, R3 ;  /* 0x00000004ff027c19 */ /* 0x000fe20008011603 */
[----:B------:R-:W-:Y:S02]  /*f820*/  ULDC UR4, c[0x0][0x658] ;  /* 0x0001960000047ab9 */ /* 0x000fe40000000800 */
[----:B------:R2:W4:Y:S01]  /*f830*/  F2I.U32.TRUNC.NTZ R18, R4 ;  /* 0x0000000400127305 */ /* 0x000522000020f000 */
[----:B------:R-:W-:Y:S01]  /*f840*/  SHF.R.U64 R16, R13, UR6, R2 ;  /* 0x000000060d107c19 */ /* 0x000fe20008001202 */
[----:B---3--:R-:W-:Y:S01]  /*f850*/  IMAD.MOV R6, RZ, RZ, -R6 ;  /* 0x000000ffff067224 */ /* 0x008fe200078e0a06 */
[----:B------:R-:W-:-:S03]  /*f860*/  SHF.R.U32.HI R3, RZ, UR6, R2 ;  /* 0x00000006ff037c19 */ /* 0x000fc60008011602 */
[----:B0-----:R-:W-:Y:S01]  /*f870*/  IMAD R12, R7, R6, R12 ;  /* 0x00000006070c7224 */ /* 0x001fe200078e020c */
[--C-:B------:R-:W-:Y:S02]  /*f880*/  SHF.R.U64 R14, R16, UR4, R3.reuse ;  /* 0x00000004100e7c19 */ /* 0x100fe40008001203 */
[----:B------:R-:W-:-:S03]  /*f890*/  SHF.R.U32.HI R3, RZ, UR4, R3 ;  /* 0x00000004ff037c19 */ /* 0x000fc60008011603 */
[----:B------:R-:W-:Y:S01]  /*f8a0*/  IMAD.MOV.U32 R2, RZ, RZ, R14 ;  /* 0x000000ffff027224 */ /* 0x000fe200078e000e */
[----:B--2-4-:R-:W-:Y:S06]  /*f8b0*/  @!P1 BRA `(.L_x_309) ;  /* 0x0000000000289947 */ /* 0x014fec0003800000 */
        /* <DEDUP_REMOVED lines=10> */
.L_x_309:
[----:B------:R-:W-:Y:S01]  /*f960*/  ULDC UR4, c[0x0][0x648] ;  /* 0x0001920000047ab9 */ /* 0x000fe20000000800 */
[----:B------:R-:W-:Y:S01]  /*f970*/  IMAD.MOV R18, RZ, RZ, -R18 ;  /* 0x000000ffff127224 */ /* 0x000fe200078e0a12 */
[----:B------:R-:W-:Y:S01]  /*f980*/  SHF.R.U64 R3, R2, UR4, R3 ;  /* 0x0000000402037c19 */ /* 0x000fe20008001203 */
[----:B------:R-:W-:Y:S01]  /*f990*/  ULDC UR4, c[0x0][0x638] ;  /* 0x00018e0000047ab9 */ /* 0x000fe20000000800 */
[----:B------:R-:W-:Y:S01]  /*f9a0*/  LOP3.LUT R2, R16, UR19, RZ, 0xc0, !PT ;  /* 0x0000001310027c12 */ /* 0x000fe2000f8ec0ff */
[----:B-1----:R-:W-:Y:S01]  /*f9b0*/  @P2 IMAD R12, R15, R18, R10 ;  /* 0x000000120f0c2224 */ /* 0x002fe200078e020a */
[----:B------:R-:W-:Y:S01]  /*f9c0*/  LOP3.LUT R13, R13, UR18, RZ, 0xc0, !PT ;  /* 0x000000120d0d7c12 */ /* 0x000fe2000f8ec0ff */
[----:B------:R-:W-:Y:S01]  /*f9d0*/  IMAD.MOV R5, RZ, RZ, -R3 ;  /* 0x000000ffff057224 */ /* 0x000fe200078e0a03 */
[----:B------:R-:W-:Y:S01]  /*f9e0*/  ULDC UR5, c[0x0][0x610] ;  /* 0x0001840000057ab9 */ /* 0x000fe20000000800 */
[----:B------:R-:W-:Y:S02]  /*f9f0*/  IMAD R3, R3, UR22, R2 ;  /* 0x0000001603037c24 */ /* 0x000fe4000f8e0202 */
[----:B------:R-:W-:Y:S01]  /*fa00*/  IMAD R14, R5, UR4, R14 ;  /* 0x00000004050e7c24 */ /* 0x000fe2000f8e020e */
[----:B------:R-:W-:Y:S01]  /*fa10*/  ULDC UR4, c[0x0][0x600] ;  /* 0x0001800000047ab9 */ /* 0x000fe20000000800 */
[----:B------:R-:W-:-:S02]  /*fa20*/  IMAD R3, R3, UR5, R12 ;  /* 0x0000000503037c24 */ /* 0x000fc4000f8e020c */
[----:B------:R-:W-:Y:S02]  /*fa30*/  IMAD R14, R14, UR4, R13 ;  /* 0x000000040e0e7c24 */ /* 0x000fe4000f8e020d */
[----:B------:R-:W-:-:S03]  /*fa40*/  IMAD.MOV.U32 R2, RZ, RZ, 0x1 ;  /* 0x00000001ff027424 */ /* 0x000fc600078e00ff */
[----:B------:R-:W-:Y:S02]  /*fa50*/  SEL R4, R14, R3, !P2 ;  /* 0x000000030e047207 */ /* 0x000fe40005000000 */
[----:B------:R-:W-:-:S03]  /*fa60*/  SEL R3, R3, R14, !P2 ;  /* 0x0000000e03037207 */ /* 0x000fc60005000000 */
[----:B------:R1:W-:Y:S04]  /*fa70*/  STL [R1+0x84], R4 ;  /* 0x0000840401007387 */ /* 0x0003e80000100800 */
[----:B------:R1:W-:Y:S04]  /*fa80*/  STL [R1+0x74], R11 ;  /* 0x0000740b01007387 */ /* 0x0003e80000100800 */
[----:B------:R1:W-:Y:S02]  /*fa90*/  STL [R1+0x80], R3 ;  /* 0x0000800301007387 */ /* 0x0003e40000100800 */
.L_x_307:
[----:B------:R-:W-:Y:S05]  /*faa0*/  BSYNC B1 ;  /* 0x0000000000017941 */ /* 0x000fea0003800000 */
.L_x_306:
[----:B------:R-:W-:-:S13]  /*fab0*/  LOP3.LUT P1, RZ, R2, 0xff, RZ, 0xc0, !PT ;  /* 0x000000ff02ff7812 */ /* 0x000fda000782c0ff */
[----:B------:R-:W-:Y:S05]  /*fac0*/  @P1 BRA `(.L_x_310) ;  /* 0xfffffff4000c1947 */ /* 0x000fea000383ffff */
[----:B------:R-:W-:Y:S05]  /*fad0*/  BSYNC B0 ;  /* 0x0000000000007941 */ /* 0x000fea0003800000 */
.L_x_298:
[----:B------:R-:W-:-:S03]  /*fae0*/  UMOV UR4, 0xffffffff ;  /* 0xffffffff00047882 */ /* 0x000fc60000000000 */
[----:B------:R-:W-:Y:S05]  /*faf0*/  BRA.DIV UR4, `(.L_x_311) ;  /* 0x0000000604347947 */ /* 0x000fea000b800000 */
[----:B------:R-:W-:-:S13]  /*fb00*/  ELECT P0, URZ, PT ;  /* 0x00000000003f782f */ /* 0x000fda0003800000 */
.L_x_326:
[----:B------:R-:W-:Y:S04]  /*fb10*/  BSSY B0, `(.L_x_312) ;  /* 0x0000023000007945 */ /* 0x000fe80003800000 */
[----:B------:R-:W-:Y:S05]  /*fb20*/  @!P0 BRA `(.L_x_313) ;  /* 0x0000000000848947 */ /* 0x000fea0003800000 */
[----:B------:R-:W-:-:S04]  /*fb30*/  ULOP3.LUT UR4, UR13, 0x2, URZ, 0xfc, !UPT ;  /* 0x000000020d047892 */ /* 0x000fc8000f8efc3f */
[----:B------:R-:W-:-:S06]  /*fb40*/  UISETP.NE.AND UP0, UPT, UR4, 0x3, UPT ;  /* 0x000000030400788c */ /* 0x000fcc000bf05270 */
[----:B------:R-:W-:-:S13]  /*fb50*/  PLOP3.LUT P0, PT, PT, PT, UP0, 0x80, 0x0 ;  /* 0x000000000000781c */ /* 0x000fda0003f0f008 */
[----:B------:R-:W-:Y:S05]  /*fb60*/  @!P0 BRA `(.L_x_314) ;  /* 0x0000000000048947 */ /* 0x000fea0003800000 */
[----:B------:R-:W-:Y:S01]  /*fb70*/  BPT.TRAP 0x1 ;  /* 0x000000040000795c */ /* 0x000fe20000300000 */
.L_x_314:
[----:B01----:R-:W0:Y:S01]  /*fb80*/  S2R R3, SR_CgaCtaId ;  /* 0x0000000000037919 */ /* 0x003e220000008800 */
[----:B------:R-:W-:-:S04]  /*fb90*/  MOV R2, 0x400 ;  /* 0x0000040000027802 */ /* 0x000fc80000000f00 */
[----:B0-----:R-:W-:Y:S02]  /*fba0*/  LEA R3, R3, R2, 0x18 ;  /* 0x0000000203037211 */ /* 0x001fe400078ec0ff */
[----:B------:R-:W-:-:S03]  /*fbb0*/  SHF.L.U32 R2, R0, 0x1f, RZ ;  /* 0x0000001f00027819 */ /* 0x000fc600000006ff */
[----:B------:R-:W-:-:S04]  /*fbc0*/  VIADD R3, R3, 0x18 ;  /* 0x0000001803037836 */ /* 0x000fc80000000000 */
[C---:B------:R-:W-:Y:S02]  /*fbd0*/  IMAD R7, R8.reuse, 0x8, R3 ;  /* 0x0000000808077824 */ /* 0x040fe400078e0203 */
[----:B------:R-:W-:Y:S02]  /*fbe0*/  VIADD R8, R8, 0x1 ;  /* 0x0000000108087836 */ /* 0x000fe40000000000 */
[----:B------:R-:W0:Y:S03]  /*fbf0*/  SYNCS.PHASECHK.TRANS64.TRYWAIT P0, [R7+URZ], R2 ;  /* 0x00000002070075a7 */ /* 0x000e26000800017f */
[----:B------:R-:W-:-:S04]  /*fc00*/  ISETP.NE.AND P1, PT, R8, 0x3, PT ;  /* 0x000000030800780c */ /* 0x000fc80003f25270 */
[----:B------:R-:W-:Y:S02]  /*fc10*/  SEL R5, RZ, 0x1, P1 ;  /* 0x00000001ff057807 */ /* 0x000fe40000800000 */
[----:B------:R-:W-:Y:S02]  /*fc20*/  SEL R8, R8, RZ, P1 ;  /* 0x000000ff08087207 */ /* 0x000fe40000800000 */
[----:B------:R-:W-:-:S03]  /*fc30*/  LOP3.LUT R5, R0, R5, RZ, 0x3c, !PT ;  /* 0x0000000500057212 */ /* 0x000fc600078e3cff */
[----:B------:R-:W-:Y:S01]  /*fc40*/  IMAD R9, R8, 0x8, R3 ;  /* 0x0000000808097824 */ /* 0x000fe200078e0203 */
[----:B------:R-:W-:Y:S01]  /*fc50*/  SHF.L.U32 R4, R5, 0x1f, RZ ;  /* 0x0000001f05047819 */ /* 0x000fe200000006ff */
[----:B0-----:R-:W-:Y:S06]  /*fc60*/  @!P0 BRA `(.L_x_315) ;  /* 0x0000000000fc8947 */ /* 0x001fec0003800000 */
.L_x_327:
[----:B------:R-:W1:Y:S01]  /*fc70*/  SYNCS.PHASECHK.TRANS64.TRYWAIT P0, [R9+URZ], R4 ;  /* 0x00000004090075a7 */ /* 0x000e62000800017f */
[----:B------:R-:W-:-:S05]  /*fc80*/  VIADD R0, R8, 0x1 ;  /* 0x0000000108007836 */ /* 0x000fca0000000000 */
[----:B------:R-:W-:-:S04]  /*fc90*/  ISETP.NE.AND P1, PT, R0, 0x3, PT ;  /* 0x000000030000780c */ /* 0x000fc80003f25270 */
[----:B0-----:R-:W-:Y:S02]  /*fca0*/  SEL R2, RZ, 0x1, P1 ;  /* 0x00000001ff027807 */ /* 0x001fe40000800000 */
[----:B------:R-:W-:Y:S02]  /*fcb0*/  SEL R0, R0, RZ, P1 ;  /* 0x000000ff00007207 */ /* 0x000fe40000800000 */
[----:B------:R-:W-:Y:S01]  /*fcc0*/  LOP3.LUT R2, R5, R2, RZ, 0x3c, !PT ;  /* 0x0000000205027212 */ /* 0x000fe200078e3cff */
[----:B-1----:R-:W-:Y:S06]  /*fcd0*/  @!P0 BRA `(.L_x_316) ;  /* 0x0000000000f48947 */ /* 0x002fec0003800000 */
.L_x_328:
[----:B------:R-:W-:Y:S01]  /*fce0*/  IMAD R3, R0, 0x8, R3 ;  /* 0x0000000800037824 */ /* 0x000fe200078e0203 */
[----:B------:R-:W-:-:S07]  /*fcf0*/  SHF.L.U32 R0, R2, 0x1f, RZ ;  /* 0x0000001f02007819 */ /* 0x000fce00000006ff */
.L_x_317:
[----:B-1----:R1:W2:Y:S02]  /*fd00*/  SYNCS.PHASECHK.TRANS64.TRYWAIT P0, [R3+URZ], R0 ;  /* 0x00000000030075a7 */ /* 0x0022a4000800017f */
[----:B--2---:R-:W-:Y:S05]  /*fd10*/  @!P0 NANOSLEEP.SYNCS 0x989680 ;  /* 0x009896800000895d */ /* 0x004fea0003900000 */
[----:B------:R-:W2:Y:S02]  /*fd20*/  @!P0 SYNCS.PHASECHK.TRANS64 P0, [R3+URZ], R0 ;  /* 0x00000000030085a7 */ /* 0x000ea4000800007f */
[----:B--2---:R-:W-:Y:S05]  /*fd30*/  @!P0 BRA `(.L_x_317) ;  /* 0xfffffffc00f08947 */ /* 0x004fea000383ffff */
.L_x_313:
[----:B------:R-:W-:Y:S05]  /*fd40*/  BSYNC B0 ;  /* 0x0000000000007941 */ /* 0x000fea0003800000 */
.L_x_312:
[----:B------:R-:W-:Y:S05]  /*fd50*/  EXIT ;  /* 0x000000000000794d */ /* 0x000fea0003800000 */
.L_x_15:
[----:B---3--:R-:W-:-:S04]  /*fd60*/  IMAD.U32 R3, RZ, RZ, UR17 ;  /* 0x00000011ff037e24 */ /* 0x008fc8000f8e00ff */
[----:B------:R3:W4:Y:S03]  /*fd70*/  SYNCS.PHASECHK.TRANS64.TRYWAIT P0, [R3+URZ+-0x8], R0 ;  /* 0xfffff800030075a7 */ /* 0x000726000800017f */
[----:B----4-:R-:W-:Y:S05]  /*fd80*/  @!P0 NANOSLEEP.SYNCS 0x989680 ;  /* 0x009896800000895d */ /* 0x010fea0003900000 */
[----:B------:R-:W4:Y:S02]  /*fd90*/  @!P0 SYNCS.PHASECHK.TRANS64 P0, [R3+URZ+-0x8], R0 ;  /* 0xfffff800030085a7 */ /* 0x000f24000800007f */
[----:B----4-:R-:W-:Y:S05]  /*fda0*/  @!P0 BRA `(.L_x_15) ;  /* 0xfffffffc00ec8947 */ /* 0x010fea000383ffff */
[----:B------:R-:W-:Y:S05]  /*fdb0*/  BRA `(.L_x_318) ;  /* 0xffffff1400f47947 */ /* 0x000fea000383ffff */
.L_x_20:
[----:B-1----:R-:W-:-:S04]  /*fdc0*/  IMAD.U32 R3, RZ, RZ, UR6 ;  /* 0x00000006ff037e24 */ /* 0x002fc8000f8e00ff */
[----:B------:R1:W2:Y:S03]  /*fdd0*/  SYNCS.PHASECHK.TRANS64.TRYWAIT P0, [R3+URZ], R0 ;  /* 0x00000000030075a7 */ /* 0x0002a6000800017f */
[----:B--2---:R-:W-:Y:S05]  /*fde0*/  @!P0 NANOSLEEP.SYNCS 0x989680 ;  /* 0x009896800000895d */ /* 0x004fea0003900000 */
[----:B------:R-:W2:Y:S02]  /*fdf0*/  @!P0 SYNCS.PHASECHK.TRANS64 P0, [R3+URZ], R0 ;  /* 0x00000000030085a7 */ /* 0x000ea4000800007f */
[----:B--2---:R-:W-:Y:S05]  /*fe00*/  @!P0 BRA `(.L_x_20) ;  /* 0xfffffffc00ec8947 */ /* 0x004fea000383ffff */
[----:B------:R-:W-:Y:S05]  /*fe10*/  BRA `(.L_x_19) ;  /* 0xffffff20005c7947 */ /* 0x000fea000383ffff */
.L_x_26:
[----:B-----5:R3:W-:Y:S02]  /*fe20*/  STL [R1+0x98], R0 ;  /* 0x0000980001007387 */ /* 0x0207e40000100800 */
[----:B---3--:R-:W-:-:S04]  /*fe30*/  IMAD.U32 R0, RZ, RZ, UR9 ;  /* 0x00000009ff007e24 */ /* 0x008fc8000f8e00ff */
[----:B------:R3:W4:Y:S03]  /*fe40*/  SYNCS.PHASECHK.TRANS64.TRYWAIT P0, [R0+URZ], R229 ;  /* 0x000000e5000075a7 */ /* 0x000726000800017f */
[----:B----4-:R-:W-:Y:S05]  /*fe50*/  @!P0 NANOSLEEP.SYNCS 0x989680 ;  /* 0x009896800000895d */ /* 0x010fea0003900000 */
[----:B------:R3:W4:Y:S02]  /*fe60*/  @!P0 SYNCS.PHASECHK.TRANS64 P0, [R0+URZ], R229 ;  /* 0x000000e5000085a7 */ /* 0x000724000800007f */
[----:B---3--:R3:W5:Y:S02]  /*fe70*/  LDL.LU R0, [R1+0x98] ;  /* 0x0000980001007983 */ /* 0x0087640000300800 */
[----:B---34-:R-:W-:Y:S05]  /*fe80*/  @!P0 BRA `(.L_x_26) ;  /* 0xfffffffc00e48947 */ /* 0x018fea000383ffff */
[----:B------:R-:W-:Y:S05]  /*fe90*/  BRA `(.L_x_25) ;  /* 0xffffff3000c47947 */ /* 0x000fea000383ffff */
.L_x_34:
[----:B0-----:R-:W-:-:S04]  /*fea0*/  IMAD.U32 R25, RZ, RZ, UR17 ;  /* 0x00000011ff197e24 */ /* 0x001fc8000f8e00ff */
[----:B------:R0:W1:Y:S03]  /*feb0*/  SYNCS.PHASECHK.TRANS64.TRYWAIT P0, [R25+URZ+0x8], R24 ;  /* 0x00000818190075a7 */ /* 0x000066000800017f */
[----:B-1----:R-:W-:Y:S05]  /*fec0*/  @!P0 NANOSLEEP.SYNCS 0x989680 ;  /* 0x009896800000895d */ /* 0x002fea0003900000 */
[----:B------:R-:W1:Y:S02]  /*fed0*/  @!P0 SYNCS.PHASECHK.TRANS64 P0, [R25+URZ+0x8], R24 ;  /* 0x00000818190085a7 */ /* 0x000e64000800007f */
[----:B-1----:R-:W-:Y:S05]  /*fee0*/  @!P0 BRA `(.L_x_34) ;  /* 0xfffffffc00ec8947 */ /* 0x002fea000383ffff */
[----:B------:R-:W-:Y:S05]  /*fef0*/  BRA `(.L_x_319) ;  /* 0xffffff5400907947 */ /* 0x000fea000383ffff */
.L_x_299:
[----:B------:R-:W-:Y:S01]  /*ff00*/  BSSY B1, `(.L_x_320) ;  /* 0x0000006000017945 */ /* 0x000fe20003800000 */
[----:B------:R-:W-:-:S07]  /*ff10*/  IMAD.MOV.U32 R2, RZ, RZ, -0x1 ;  /* 0xffffffffff027424 */ /* 0x000fce00078e00ff */
[----:B------:R-:W-:Y:S05]  /*ff20*/  WARPSYNC.COLLECTIVE R2, `(.L_x_321) ;  /* 0x00000000020c7348 */ /* 0x000fea0003c00000 */
[----:B------:R-:W-:Y:S02]  /*ff30*/  ELECT P1, UR62, PT ;  /* 0x00000000003e782f */ /* 0x000fe40003820000 */
[----:B------:R-:W-:Y:S01]  /*ff40*/  MOV R2, UR62 ;  /* 0x0000003e00027c02 */ /* 0x000fe20008000f00 */
[----:B------:R-:W-:Y:S10]  /*ff50*/  ENDCOLLECTIVE ;  /* 0x000000000000791b */ /* 0x000ff40003800000 */
.L_x_321:
[----:B------:R-:W-:Y:S05]  /*ff60*/  BSYNC B1 ;  /* 0x0000000000017941 */ /* 0x000fea0003800000 */
.L_x_320:
[----:B------:R-:W-:Y:S05]  /*ff70*/  BRA `(.L_x_322) ;  /* 0xffffffec00ec7947 */ /* 0x000fea000383ffff */
.L_x_302:
[----:B-1----:R1:W2:Y:S02]  /*ff80*/  SYNCS.PHASECHK.TRANS64.TRYWAIT P1, [R11+URZ+0x18], R4 ;  /* 0x000018040b0075a7 */ /* 0x0022a4000802017f */
[----:B--2---:R-:W-:Y:S05]  /*ff90*/  @!P1 NANOSLEEP.SYNCS 0x989680 ;  /* 0x009896800000995d */ /* 0x004fea0003900000 */
[----:B------:R-:W2:Y:S02]  /*ffa0*/  @!P1 SYNCS.PHASECHK.TRANS64 P1, [R11+URZ+0x18], R4 ;  /* 0x000018040b0095a7 */ /* 0x000ea4000802007f */
[----:B--2---:R-:W-:Y:S05]  /*ffb0*/  @!P1 BRA `(.L_x_302) ;  /* 0xfffffffc00f09947 */ /* 0x004fea000383ffff */
[----:B------:R-:W-:Y:S05]  /*ffc0*/  BRA `(.L_x_323) ;  /* 0xfffffff000287947 */ /* 0x000fea000383ffff */
.L_x_311:
[----:B------:R-:W-:Y:S01]  /*ffd0*/  BSSY B0, `(.L_x_324) ;  /* 0x0000006000007945 */ /* 0x000fe20003800000 */
[----:B------:R-:W-:-:S07]  /*ffe0*/  IMAD.MOV.U32 R2, RZ, RZ, -0x1 ;  /* 0xffffffffff027424 */ /* 0x000fce00078e00ff */
[----:B01----:R-:W-:Y:S05]  /*fff0*/  WARPSYNC.COLLECTIVE R2, `(.L_x_325) ;  /* 0x00000000020c7348 */ /* 0x003fea0003c00000 */
[----:B------:R-:W-:Y:S02]  /*10000*/  ELECT P1, UR62, PT ;  /* 0x00000000003e782f */ /* 0x000fe40003820000 */
[----:B------:R-:W-:Y:S01]  /*10010*/  MOV R2, UR62 ;  /* 0x0000003e00027c02 */ /* 0x000fe20008000f00 */
[----:B01----:R-:W-:Y:S10]  /*10020*/  ENDCOLLECTIVE ;  /* 0x000000000000791b */ /* 0x003ff40003800000 */
.L_x_325:
[----:B------:R-:W-:Y:S05]  /*10030*/  BSYNC B0 ;  /* 0x0000000000007941 */ /* 0x000fea0003800000 */
.L_x_324:
[----:B------:R-:W-:Y:S01]  /*10040*/  PLOP3.LUT P0, PT, P1, PT, PT, 0x80, 0x0 ;  /* 0x000000000000781c */ /* 0x000fe20000f0f070 */
[----:B------:R-:W-:-:S12]  /*10050*/  BRA `(.L_x_326) ;  /* 0xfffffff800ac7947 */ /* 0x000fd8000383ffff */
.L_x_315:
[----:B0-----:R0:W1:Y:S02]  /*10060*/  SYNCS.PHASECHK.TRANS64.TRYWAIT P0, [R7+URZ], R2 ;  /* 0x00000002070075a7 */ /* 0x001064000800017f */
[----:B-1----:R-:W-:Y:S05]  /*10070*/  @!P0 NANOSLEEP.SYNCS 0x989680 ;  /* 0x009896800000895d */ /* 0x002fea0003900000 */
[----:B------:R-:W1:Y:S02]  /*10080*/  @!P0 SYNCS.PHASECHK.TRANS64 P0, [R7+URZ], R2 ;  /* 0x00000002070085a7 */ /* 0x000e64000800007f */
[----:B-1----:R-:W-:Y:S05]  /*10090*/  @!P0 BRA `(.L_x_315) ;  /* 0xfffffffc00f08947 */ /* 0x002fea000383ffff */
[----:B------:R-:W-:Y:S05]  /*100a0*/  BRA `(.L_x_327) ;  /* 0xfffffff800f07947 */ /* 0x000fea000383ffff */
.L_x_316:
[----:B0-----:R0:W1:Y:S02]  /*100b0*/  SYNCS.PHASECHK.TRANS64.TRYWAIT P0, [R9+URZ], R4 ;  /* 0x00000004090075a7 */ /* 0x001064000800017f */
[----:B-1----:R-:W-:Y:S05]  /*100c0*/  @!P0 NANOSLEEP.SYNCS 0x989680 ;  /* 0x009896800000895d */ /* 0x002fea0003900000 */
[----:B------:R-:W1:Y:S02]  /*100d0*/  @!P0 SYNCS.PHASECHK.TRANS64 P0, [R9+URZ], R4 ;  /* 0x00000004090085a7 */ /* 0x000e64000800007f */
[----:B-1----:R-:W-:Y:S05]  /*100e0*/  @!P0 BRA `(.L_x_316) ;  /* 0xfffffffc00f08947 */ /* 0x002fea000383ffff */
[----:B------:R-:W-:Y:S05]  /*100f0*/  BRA `(.L_x_328) ;  /* 0xfffffff800f87947 */ /* 0x000fea000383ffff */
.L_x_329:
[----:B------:R-:W-:-:S00]  /*10100*/  BRA `(.L_x_329) ;  /* 0xfffffffc00fc7947 */ /* 0x000fc0000383ffff */
[----:B------:R-:W-:-:S00]  /*10110*/  NOP ;  /* 0x0000000000007918 */ /* 0x000fc00000000000 */
        /* <DEDUP_REMOVED lines=14> */
.L_x_330:


//--------------------- .nv.shared._ZN7cutlass13device_kernelINS_4gemm6kernel13GemmUniversalIN4cute5tupleIJiiiiEEENS1_10collective13CollectiveMmaINS1_37MainloopSm90TmaGmmaWarpSpecializedFP8ILi3ENS5_IJNS4_1CILi1EEESB_SB_EEENS1_32KernelTmaWarpSpecializedPingpongEEENS5_IJNSA_ILi64EEENSA_ILi256EEESF_EEENS_12float_e5m2_tENS5_IJlSB_lEEESI_SJ_NS4_8TiledMMAINS4_8MMA_AtomIJNS4_4SM904GMMA31MMA_64x256x32_F32E5M2E5M2_SS_TNILNSN_7ScaleInE1ELSP_1EEEEEENS4_6LayoutISC_NS5_IJNSA_ILi0EEEST_ST_EEEEENS5_IJNS4_10UnderscoreESW_SW_EEEEENS4_13SM90_TMA_LOADENS4_14ComposedLayoutINS4_7SwizzleILi2ELi4ELi3EEENS4_18smem_ptr_flag_bitsILi8EEENSS_INS5_IJNSA_ILi8EEESF_EEENS5_IJSF_SB_EEEEEEEvNS4_8identityESZ_S19_vS1A_EENS_8epilogue10collective6detail29Sm90TmaWarpSpecializedAdapterINS1D_15DefaultEpilogueISI_SJ_SJ_NS1C_6thread17LinearCombinationISI_Li1EffLNS1H_9ScaleType4KindE0ELNS_15FloatRoundStyleE2ESI_EENS1_15EpilogueDefaultEEEEEvvEEEEvNT_6ParamsE --------------------------
	.section	.nv.shared._ZN7cutlass13device_kernelINS_4gemm6kernel13GemmUniversalIN4cute5tupleIJiiiiEEENS1_10collective13CollectiveMmaINS1_37MainloopSm90TmaGmmaWarpSpecializedFP8ILi3ENS5_IJNS4_1CILi1EEESB_SB_EEENS1_32KernelTmaWarpSpecializedPingpongEEENS5_IJNSA_ILi64EEENSA_ILi256EEESF_EEENS_12float_e5m2_tENS5_IJlSB_lEEESI_SJ_NS4_8TiledMMAINS4_8MMA_AtomIJNS4_4SM904GMMA31MMA_64x256x32_F32E5M2E5M2_SS_TNILNSN_7ScaleInE1ELSP_1EEEEEENS4_6LayoutISC_NS5_IJNSA_ILi0EEEST_ST_EEEEENS5_IJNS4_10UnderscoreESW_SW_EEEEENS4_13SM90_TMA_LOADENS4_14ComposedLayoutINS4_7SwizzleILi2ELi4ELi3EEENS4_18smem_ptr_flag_bitsILi8EEENSS_INS5_IJNSA_ILi8EEESF_EEENS5_IJSF_SB_EEEEEEEvNS4_8identityESZ_S19_vS1A_EENS_8epilogue10collective6detail29Sm90TmaWarpSpecializedAdapterINS1D_15DefaultEpilogueISI_SJ_SJ_NS1C_6thread17LinearCombinationISI_Li1EffLNS1H_9ScaleType4KindE0ELNS_15FloatRoundStyleE2ESI_EENS1_15EpilogueDefaultEEEEEvvEEEEvNT_6ParamsE,"aw",@nobits
	.sectionflags	@""
	.align	16
	.zero		1024


//--------------------- .nv.shared.reserved.0     --------------------------
	.section	.nv.shared.reserved.0,"aw",@nobits
	.weak		__nv_reservedSMEM_offset_0_alias
	.size		__nv_reservedSMEM_offset_0_alias, 0, 0
	.other		__nv_reservedSMEM_offset_0_alias,@"STO_CUDA_RESERVED_SHARED STV_DEFAULT"
__nv_reservedSMEM_offset_0_alias:
	.zero		0


//--------------------- .nv.global                --------------------------
	.section	.nv.global,"aw",@nobits
.nv.global:
	.type		_ZN40_INTERNAL_21295699_4_k_cu_742326e3_224834cute1_E,@object
	.size		_ZN40_INTERNAL_21295699_4_k_cu_742326e3_224834cute1_E,(_ZN40_INTERNAL_21295699_4_k_cu_742326e3_224834cuda3std3__45__cpo6cbeginE - _ZN40_INTERNAL_21295699_4_k_cu_742326e3_224834cute1_E)
_ZN40_INTERNAL_21295699_4_k_cu_742326e3_224834cute1_E:
	.zero		1
	.type		_ZN40_INTERNAL_21295699_4_k_cu_742326e3_224834cuda3std3__45__cpo6cbeginE,@object
	.size		_ZN40_INTERNAL_21295699_4_k_cu_742326e3_224834cuda3std3__45__cpo6cbeginE,(_ZN40_INTERNAL_21295699_4_k_cu_742326e3_224834cuda3std3__48in_placeE - _ZN40_INTERNAL_21295699_4_k_cu_742326e3_224834cuda3std3__45__cpo6cbeginE)
_ZN40_INTERNAL_21295699_4_k_cu_742326e3_224834cuda3std3__45__cpo6cbeginE:
	.zero		1
	.type		_ZN40_INTERNAL_21295699_4_k_cu_742326e3_224834cuda3std3__48in_placeE,@object
	.size		_ZN40_INTERNAL_21295699_4_k_cu_742326e3_224834cuda3std3__48in_placeE,(_ZN40_INTERNAL_21295699_4_k_cu_742326e3_224834cuda3std6ranges3__45__cpo9iter_moveE - _ZN40_INTERNAL_21295699_4_k_cu_742326e3_224834cuda3std3__48in_placeE)
_ZN40_INTERNAL_21295699_4_k_cu_742326e3_224834cuda3std3__48in_placeE:
	.zero		1
	.type		_ZN40_INTERNAL_21295699_4_k_cu_742326e3_224834cuda3std6ranges3__45__cpo9iter_moveE,@object
	.size		_ZN40_INTERNAL_21295699_4_k_cu_742326e3_224834cuda3std6ranges3__45__cpo9iter_moveE,(_ZN40_INTERNAL_21295699_4_k_cu_742326e3_224834cuda3std3__45__cpo5beginE - _ZN40_INTERNAL_21295699_4_k_cu_742326e3_224834cuda3std6ranges3__45__cpo9iter_moveE)
_ZN40_INTERNAL_21295699_4_k_cu_742326e3_224834cuda3std6ranges3__45__cpo9iter_moveE:
	.zero		1
	.type		_ZN40_INTERNAL_21295699_4_k_cu_742326e3_224834cuda3std3__45__cpo5beginE,@object
	.size		_ZN40_INTERNAL_21295699_4_k_cu_742326e3_224834cuda3std3__45__cpo5beginE,(_ZN40_INTERNAL_21295699_4_k_cu_742326e3_224834cuda3std3__442_GLOBAL__N__21295699_4_k_cu_742326e3_224836ignoreE - _ZN40_INTERNAL_21295699_4_k_cu_742326e3_224834cuda3std3__45__cpo5beginE)
_ZN40_INTERNAL_21295699_4_k_cu_742326e3_224834cuda3std3__45__cpo5beginE:
	.zero		1
	.type		_ZN40_INTERNAL_21295699_4_k_cu_742326e3_224834cuda3std3__442_GLOBAL__N__21295699_4_k_cu_742326e3_224836ignoreE,@object
	.size		_ZN40_INTERNAL_21295699_4_k_cu_742326e3_224834cuda3std3__442_GLOBAL__N__21295699_4_k_cu_742326e3_224836ignoreE,(_ZN40_INTERNAL_21295699_4_k_cu_742326e3_224834cute7productE - _ZN40_INTERNAL_21295699_4_k_cu_742326e3_224834cuda3std3__442_GLOBAL__N__21295699_4_k_cu_742326e3_224836ignoreE)
_ZN40_INTERNAL_21295699_4_k_cu_742326e3_224834cuda3std3__442_GLOBAL__N__21295699_4_k_cu_742326e3_224836ignoreE:
	.zero		1
	.type		_ZN40_INTERNAL_21295699_4_k_cu_742326e3_224834cute7productE,@object
	.size		_ZN40_INTERNAL_21295699_4_k_cu_742326e3_224834cute7productE,(_ZN40_INTERNAL_21295699_4_k_cu_742326e3_224834cuda3std3__45__cpo3endE - _ZN40_INTERNAL_21295699_4_k_cu_742326e3_224834cute7productE)
_ZN40_INTERNAL_21295699_4_k_cu_742326e3_224834cute7productE:
	.zero		1
	.type		_ZN40_INTERNAL_21295699_4_k_cu_742326e3_224834cuda3std3__45__cpo3endE,@object
	.size		_ZN40_INTERNAL_21295699_4_k_cu_742326e3_224834cuda3std3__45__cpo3endE,(_ZN40_INTERNAL_21295699_4_k_cu_742326e3_224834cuda3std3__419piecewise_constructE - _ZN40_INTERNAL_21295699_4_k_cu_742326e3_224834cuda3std3__45__cpo3endE)
_ZN40_INTERNAL_21295699_4_k_cu_742326e3_224834cuda3std3__45__cpo3endE:
	.zero		1
	.type		_ZN40_INTERNAL_21295699_4_k_cu_742326e3_224834cuda3std3__419piecewise_constructE,@object
	.size		_ZN40_INTERNAL_21295699_4_k_cu_742326e3_224834cuda3std3__419piecewise_constructE,(_ZN40_INTERNAL_21295699_4_k_cu_742326e3_224834cuda3std3__45__cpo4cendE - _ZN40_INTERNAL_21295699_4_k_cu_742326e3_224834cuda3std3__419piecewise_constructE)
_ZN40_INTERNAL_21295699_4_k_cu_742326e3_224834cuda3std3__419piecewise_constructE:
	.zero		1
	.type		_ZN40_INTERNAL_21295699_4_k_cu_742326e3_224834cuda3std3__45__cpo4cendE,@object
	.size		_ZN40_INTERNAL_21295699_4_k_cu_742326e3_224834cuda3std3__45__cpo4cendE,(_ZN40_INTERNAL_21295699_4_k_cu_742326e3_224834cuda3std6ranges3__45__cpo4swapE - _ZN40_INTERNAL_21295699_4_k_cu_742326e3_224834cuda3std3__45__cpo4cendE)
_ZN40_INTERNAL_21295699_4_k_cu_742326e3_224834cuda3std3__45__cpo4cendE:
	.zero		1
	.type		_ZN40_INTERNAL_21295699_4_k_cu_742326e3_224834cuda3std6ranges3__45__cpo4swapE,@object
	.size		_ZN40_INTERNAL_21295699_4_k_cu_742326e3_224834cuda3std6ranges3__45__cpo4swapE,(.L_7 - _ZN40_INTERNAL_21295699_4_k_cu_742326e3_224834cuda3std6ranges3__45__cpo4swapE)
_ZN40_INTERNAL_21295699_4_k_cu_742326e3_224834cuda3std6ranges3__45__cpo4swapE:
	.zero		1
.L_7:


//--------------------- .nv.constant0._ZN7cutlass13device_kernelINS_4gemm6kernel13GemmUniversalIN4cute5tupleIJiiiiEEENS1_10collective13CollectiveMmaINS1_37MainloopSm90TmaGmmaWarpSpecializedFP8ILi3ENS5_IJNS4_1CILi1EEESB_SB_EEENS1_32KernelTmaWarpSpecializedPingpongEEENS5_IJNSA_ILi64EEENSA_ILi256EEESF_EEENS_12float_e5m2_tENS5_IJlSB_lEEESI_SJ_NS4_8TiledMMAINS4_8MMA_AtomIJNS4_4SM904GMMA31MMA_64x256x32_F32E5M2E5M2_SS_TNILNSN_7ScaleInE1ELSP_1EEEEEENS4_6LayoutISC_NS5_IJNSA_ILi0EEEST_ST_EEEEENS5_IJNS4_10UnderscoreESW_SW_EEEEENS4_13SM90_TMA_LOADENS4_14ComposedLayoutINS4_7SwizzleILi2ELi4ELi3EEENS4_18smem_ptr_flag_bitsILi8EEENSS_INS5_IJNSA_ILi8EEESF_EEENS5_IJSF_SB_EEEEEEEvNS4_8identityESZ_S19_vS1A_EENS_8epilogue10collective6detail29Sm90TmaWarpSpecializedAdapterINS1D_15DefaultEpilogueISI_SJ_SJ_NS1C_6thread17LinearCombinationISI_Li1EffLNS1H_9ScaleType4KindE0ELNS_15FloatRoundStyleE2ESI_EENS1_15EpilogueDefaultEEEEEvvEEEEvNT_6ParamsE --------------------------
	.section	.nv.constant0._ZN7cutlass13device_kernelINS_4gemm6kernel13GemmUniversalIN4cute5tupleIJiiiiEEENS1_10collective13CollectiveMmaINS1_37MainloopSm90TmaGmmaWarpSpecializedFP8ILi3ENS5_IJNS4_1CILi1EEESB_SB_EEENS1_32KernelTmaWarpSpecializedPingpongEEENS5_IJNSA_ILi64EEENSA_ILi256EEESF_EEENS_12float_e5m2_tENS5_IJlSB_lEEESI_SJ_NS4_8TiledMMAINS4_8MMA_AtomIJNS4_4SM904GMMA31MMA_64x256x32_F32E5M2E5M2_SS_TNILNSN_7ScaleInE1ELSP_1EEEEEENS4_6LayoutISC_NS5_IJNSA_ILi0EEEST_ST_EEEEENS5_IJNS4_10UnderscoreESW_SW_EEEEENS4_13SM90_TMA_LOADENS4_14ComposedLayoutINS4_7SwizzleILi2ELi4ELi3EEENS4_18smem_ptr_flag_bitsILi8EEENSS_INS5_IJNSA_ILi8EEESF_EEENS5_IJSF_SB_EEEEEEEvNS4_8identityESZ_S19_vS1A_EENS_8epilogue10collective6detail29Sm90TmaWarpSpecializedAdapterINS1D_15DefaultEpilogueISI_SJ_SJ_NS1C_6thread17LinearCombinationISI_Li1EffLNS1H_9ScaleType4KindE0ELNS_15FloatRoundStyleE2ESI_EENS1_15EpilogueDefaultEEEEEvvEEEEvNT_6ParamsE,"a",@progbits
	.sectionflags	@""
	.align	4
.nv.constant0._ZN7cutlass13device_kernelINS_4gemm6kernel13GemmUniversalIN4cute5tupleIJiiiiEEENS1_10collective13CollectiveMmaINS1_37MainloopSm90TmaGmmaWarpSpecializedFP8ILi3ENS5_IJNS4_1CILi1EEESB_SB_EEENS1_32KernelTmaWarpSpecializedPingpongEEENS5_IJNSA_ILi64EEENSA_ILi256EEESF_EEENS_12float_e5m2_tENS5_IJlSB_lEEESI_SJ_NS4_8TiledMMAINS4_8MMA_AtomIJNS4_4SM904GMMA31MMA_64x256x32_F32E5M2E5M2_SS_TNILNSN_7ScaleInE1ELSP_1EEEEEENS4_6LayoutISC_NS5_IJNSA_ILi0EEEST_ST_EEEEENS5_IJNS4_10UnderscoreESW_SW_EEEEENS4_13SM90_TMA_LOADENS4_14ComposedLayoutINS4_7SwizzleILi2ELi4ELi3EEENS4_18smem_ptr_flag_bitsILi8EEENSS_INS5_IJNSA_ILi8EEESF_EEENS5_IJSF_SB_EEEEEEEvNS4_8identityESZ_S19_vS1A_EENS_8epilogue10collective6detail29Sm90TmaWarpSpecializedAdapterINS1D_15DefaultEpilogueISI_SJ_SJ_NS1C_6thread17LinearCombinationISI_Li1EffLNS1H_9ScaleType4KindE0ELNS_15FloatRoundStyleE2ESI_EENS1_15EpilogueDefaultEEEEEvvEEEEvNT_6ParamsE:
	.zero		1664


//--------------------- SYMBOLS --------------------------

	.type		.nv.reservedSmem.offset0,@object
	.size		.nv.reservedSmem.offset0,0x4
